//
// Generated by NVIDIA NVVM Compiler
//
// Compiler Build ID: CL-36424714
// Cuda compilation tools, release 13.0, V13.0.88
// Based on NVVM 20.0.0
//

.version 9.0
.target sm_100
.address_size 64

	// .globl	_Z9VectorAddiPdS_S_
.extern .shared .align 16 .b8 sdata[];
.extern .shared .align 16 .b8 temp[];
.extern .shared .align 16 .b8 sdata_red[];

.visible .entry _Z9VectorAddiPdS_S_(
	.param .u32 _Z9VectorAddiPdS_S__param_0,
	.param .u64 .ptr .align 1 _Z9VectorAddiPdS_S__param_1,
	.param .u64 .ptr .align 1 _Z9VectorAddiPdS_S__param_2,
	.param .u64 .ptr .align 1 _Z9VectorAddiPdS_S__param_3
)
{
	.reg .pred 	%p<2>;
	.reg .b32 	%r<6>;
	.reg .b64 	%rd<11>;
	.reg .b64 	%fd<4>;

	ld.param.u32 	%r2, [_Z9VectorAddiPdS_S__param_0];
	ld.param.u64 	%rd1, [_Z9VectorAddiPdS_S__param_1];
	ld.param.u64 	%rd2, [_Z9VectorAddiPdS_S__param_2];
	ld.param.u64 	%rd3, [_Z9VectorAddiPdS_S__param_3];
	mov.u32 	%r3, %ctaid.x;
	mov.u32 	%r4, %ntid.x;
	mov.u32 	%r5, %tid.x;
	mad.lo.s32 	%r1, %r3, %r4, %r5;
	setp.ge.s32 	%p1, %r1, %r2;
	@%p1 bra 	$L__BB0_2;
	cvta.to.global.u64 	%rd4, %rd1;
	cvta.to.global.u64 	%rd5, %rd2;
	cvta.to.global.u64 	%rd6, %rd3;
	mul.wide.s32 	%rd7, %r1, 8;
	add.s64 	%rd8, %rd4, %rd7;
	ld.global.f64 	%fd1, [%rd8];
	add.s64 	%rd9, %rd5, %rd7;
	ld.global.f64 	%fd2, [%rd9];
	add.f64 	%fd3, %fd1, %fd2;
	add.s64 	%rd10, %rd6, %rd7;
	st.global.f64 	[%rd10], %fd3;
$L__BB0_2:
	ret;

}
	// .globl	_Z9kron_prodiiiiPdS_S_
.visible .entry _Z9kron_prodiiiiPdS_S_(
	.param .u32 _Z9kron_prodiiiiPdS_S__param_0,
	.param .u32 _Z9kron_prodiiiiPdS_S__param_1,
	.param .u32 _Z9kron_prodiiiiPdS_S__param_2,
	.param .u32 _Z9kron_prodiiiiPdS_S__param_3,
	.param .u64 .ptr .align 1 _Z9kron_prodiiiiPdS_S__param_4,
	.param .u64 .ptr .align 1 _Z9kron_prodiiiiPdS_S__param_5,
	.param .u64 .ptr .align 1 _Z9kron_prodiiiiPdS_S__param_6
)
{
	.reg .pred 	%p<4>;
	.reg .b32 	%r<26>;
	.reg .b64 	%rd<13>;
	.reg .b64 	%fd<4>;

	ld.param.u32 	%r7, [_Z9kron_prodiiiiPdS_S__param_0];
	ld.param.u32 	%r4, [_Z9kron_prodiiiiPdS_S__param_1];
	ld.param.u32 	%r5, [_Z9kron_prodiiiiPdS_S__param_2];
	ld.param.u32 	%r6, [_Z9kron_prodiiiiPdS_S__param_3];
	ld.param.u64 	%rd1, [_Z9kron_prodiiiiPdS_S__param_4];
	ld.param.u64 	%rd2, [_Z9kron_prodiiiiPdS_S__param_5];
	ld.param.u64 	%rd3, [_Z9kron_prodiiiiPdS_S__param_6];
	mov.u32 	%r8, %ntid.x;
	mov.u32 	%r9, %ctaid.x;
	mov.u32 	%r10, %tid.x;
	mad.lo.s32 	%r11, %r8, %r9, %r10;
	mov.u32 	%r12, %ntid.y;
	mov.u32 	%r13, %ctaid.y;
	mov.u32 	%r14, %tid.y;
	mad.lo.s32 	%r2, %r12, %r13, %r14;
	mul.lo.s32 	%r15, %r5, %r7;
	mul.lo.s32 	%r16, %r6, %r4;
	setp.ge.s32 	%p1, %r2, %r15;
	setp.ge.s32 	%p2, %r11, %r16;
	or.pred  	%p3, %p1, %p2;
	@%p3 bra 	$L__BB1_2;
	cvta.to.global.u64 	%rd4, %rd1;
	cvta.to.global.u64 	%rd5, %rd2;
	cvta.to.global.u64 	%rd6, %rd3;
	div.s32 	%r17, %r2, %r5;
	div.s32 	%r18, %r11, %r6;
	mul.lo.s32 	%r19, %r17, %r5;
	sub.s32 	%r20, %r2, %r19;
	mul.lo.s32 	%r21, %r18, %r6;
	sub.s32 	%r22, %r11, %r21;
	mad.lo.s32 	%r23, %r17, %r4, %r18;
	mul.wide.s32 	%rd7, %r23, 8;
	add.s64 	%rd8, %rd4, %rd7;
	ld.global.f64 	%fd1, [%rd8];
	mad.lo.s32 	%r24, %r20, %r6, %r22;
	mul.wide.s32 	%rd9, %r24, 8;
	add.s64 	%rd10, %rd5, %rd9;
	ld.global.f64 	%fd2, [%rd10];
	mul.f64 	%fd3, %fd1, %fd2;
	mad.lo.s32 	%r25, %r16, %r2, %r11;
	mul.wide.s32 	%rd11, %r25, 8;
	add.s64 	%rd12, %rd6, %rd11;
	st.global.f64 	[%rd12], %fd3;
$L__BB1_2:
	ret;

}
	// .globl	_Z8iden_setiPd
.visible .entry _Z8iden_setiPd(
	.param .u32 _Z8iden_setiPd_param_0,
	.param .u64 .ptr .align 1 _Z8iden_setiPd_param_1
)
{
	.reg .pred 	%p<4>;
	.reg .b32 	%r<12>;
	.reg .b64 	%rd<6>;

	ld.param.u32 	%r2, [_Z8iden_setiPd_param_0];
	ld.param.u64 	%rd1, [_Z8iden_setiPd_param_1];
	mov.u32 	%r3, %ntid.x;
	mov.u32 	%r4, %ctaid.x;
	mov.u32 	%r5, %tid.x;
	mad.lo.s32 	%r1, %r3, %r4, %r5;
	mov.u32 	%r6, %ntid.y;
	mov.u32 	%r7, %ctaid.y;
	mov.u32 	%r8, %tid.y;
	mad.lo.s32 	%r9, %r6, %r7, %r8;
	max.s32 	%r10, %r1, %r9;
	setp.ge.s32 	%p1, %r10, %r2;
	setp.ne.s32 	%p2, %r1, %r9;
	or.pred  	%p3, %p2, %p1;
	@%p3 bra 	$L__BB2_2;
	cvta.to.global.u64 	%rd2, %rd1;
	mad.lo.s32 	%r11, %r1, %r2, %r1;
	mul.wide.u32 	%rd3, %r11, 8;
	add.s64 	%rd4, %rd2, %rd3;
	mov.b64 	%rd5, 4607182418800017408;
	st.global.u64 	[%rd4], %rd5;
$L__BB2_2:
	ret;

}
	// .globl	_Z10delta1_setiPd
.visible .entry _Z10delta1_setiPd(
	.param .u32 _Z10delta1_setiPd_param_0,
	.param .u64 .ptr .align 1 _Z10delta1_setiPd_param_1
)
{
	.reg .pred 	%p<6>;
	.reg .b32 	%r<17>;
	.reg .b64 	%rd<9>;

	ld.param.u32 	%r4, [_Z10delta1_setiPd_param_0];
	ld.param.u64 	%rd2, [_Z10delta1_setiPd_param_1];
	cvta.to.global.u64 	%rd1, %rd2;
	mov.u32 	%r5, %ntid.x;
	mov.u32 	%r6, %ctaid.x;
	mov.u32 	%r7, %tid.x;
	mad.lo.s32 	%r1, %r5, %r6, %r7;
	mov.u32 	%r8, %ntid.y;
	mov.u32 	%r9, %ctaid.y;
	mov.u32 	%r10, %tid.y;
	mad.lo.s32 	%r11, %r8, %r9, %r10;
	max.s32 	%r12, %r1, %r11;
	setp.ge.s32 	%p1, %r12, %r4;
	@%p1 bra 	$L__BB3_5;
	setp.ne.s32 	%p2, %r1, %r11;
	@%p2 bra 	$L__BB3_3;
	mad.lo.s32 	%r13, %r1, %r4, %r1;
	mul.wide.u32 	%rd3, %r13, 8;
	add.s64 	%rd4, %rd1, %rd3;
	mov.b64 	%rd5, -4611686018427387904;
	st.global.u64 	[%rd4], %rd5;
$L__BB3_3:
	add.s32 	%r14, %r11, 1;
	setp.ne.s32 	%p3, %r1, %r14;
	add.s32 	%r15, %r11, -1;
	setp.ne.s32 	%p4, %r1, %r15;
	and.pred  	%p5, %p3, %p4;
	@%p5 bra 	$L__BB3_5;
	mad.lo.s32 	%r16, %r11, %r4, %r1;
	mul.wide.s32 	%rd6, %r16, 8;
	add.s64 	%rd7, %rd1, %rd6;
	mov.b64 	%rd8, 4607182418800017408;
	st.global.u64 	[%rd7], %rd8;
$L__BB3_5:
	ret;

}
	// .globl	_Z14nz_bool_finderiPKdPi
.visible .entry _Z14nz_bool_finderiPKdPi(
	.param .u32 _Z14nz_bool_finderiPKdPi_param_0,
	.param .u64 .ptr .align 1 _Z14nz_bool_finderiPKdPi_param_1,
	.param .u64 .ptr .align 1 _Z14nz_bool_finderiPKdPi_param_2
)
{
	.reg .pred 	%p<3>;
	.reg .b32 	%r<15>;
	.reg .b64 	%rd<9>;
	.reg .b64 	%fd<3>;

	ld.param.u32 	%r5, [_Z14nz_bool_finderiPKdPi_param_0];
	ld.param.u64 	%rd1, [_Z14nz_bool_finderiPKdPi_param_1];
	ld.param.u64 	%rd2, [_Z14nz_bool_finderiPKdPi_param_2];
	mov.u32 	%r6, %ntid.x;
	mov.u32 	%r7, %ctaid.x;
	mov.u32 	%r8, %tid.x;
	mad.lo.s32 	%r1, %r6, %r7, %r8;
	mov.u32 	%r9, %ntid.y;
	mov.u32 	%r10, %ctaid.y;
	mov.u32 	%r11, %tid.y;
	mad.lo.s32 	%r12, %r9, %r10, %r11;
	max.s32 	%r13, %r1, %r12;
	setp.ge.s32 	%p1, %r13, %r5;
	@%p1 bra 	$L__BB4_3;
	cvta.to.global.u64 	%rd3, %rd1;
	mad.lo.s32 	%r3, %r1, %r5, %r12;
	mul.wide.s32 	%rd4, %r3, 8;
	add.s64 	%rd5, %rd3, %rd4;
	ld.global.f64 	%fd1, [%rd5];
	abs.f64 	%fd2, %fd1;
	setp.leu.f64 	%p2, %fd2, 0d3E45798EE2308C3A;
	@%p2 bra 	$L__BB4_3;
	cvta.to.global.u64 	%rd6, %rd2;
	mul.wide.s32 	%rd7, %r3, 4;
	add.s64 	%rd8, %rd6, %rd7;
	mov.b32 	%r14, 1;
	st.global.u32 	[%rd8], %r14;
$L__BB4_3:
	ret;

}
	// .globl	_Z9rowReduceiPKiPi
.visible .entry _Z9rowReduceiPKiPi(
	.param .u32 _Z9rowReduceiPKiPi_param_0,
	.param .u64 .ptr .align 1 _Z9rowReduceiPKiPi_param_1,
	.param .u64 .ptr .align 1 _Z9rowReduceiPKiPi_param_2
)
{
	.reg .pred 	%p<8>;
	.reg .b32 	%r<49>;
	.reg .b64 	%rd<9>;

	ld.param.u32 	%r14, [_Z9rowReduceiPKiPi_param_0];
	ld.param.u64 	%rd2, [_Z9rowReduceiPKiPi_param_1];
	ld.param.u64 	%rd3, [_Z9rowReduceiPKiPi_param_2];
	mov.u32 	%r1, %tid.x;
	mov.u32 	%r2, %ctaid.x;
	setp.ge.s32 	%p1, %r1, %r14;
	mov.b32 	%r47, 0;
	@%p1 bra 	$L__BB5_3;
	mul.lo.s32 	%r3, %r14, %r2;
	mov.u32 	%r4, %ntid.x;
	cvta.to.global.u64 	%rd1, %rd2;
	mov.b32 	%r47, 0;
	mov.u32 	%r45, %r1;
$L__BB5_2:
	add.s32 	%r17, %r45, %r3;
	mul.wide.u32 	%rd4, %r17, 4;
	add.s64 	%rd5, %rd1, %rd4;
	ld.global.u32 	%r18, [%rd5];
	add.s32 	%r47, %r18, %r47;
	add.s32 	%r45, %r45, %r4;
	setp.lt.s32 	%p2, %r45, %r14;
	@%p2 bra 	$L__BB5_2;
$L__BB5_3:
	shl.b32 	%r19, %r1, 2;
	mov.u32 	%r20, sdata;
	add.s32 	%r10, %r20, %r19;
	st.shared.u32 	[%r10], %r47;
	bar.sync 	0;
	mov.u32 	%r48, %ntid.x;
	setp.lt.u32 	%p3, %r48, 66;
	@%p3 bra 	$L__BB5_7;
$L__BB5_4:
	shr.u32 	%r13, %r48, 1;
	setp.ge.u32 	%p4, %r1, %r13;
	@%p4 bra 	$L__BB5_6;
	shl.b32 	%r21, %r13, 2;
	add.s32 	%r22, %r10, %r21;
	ld.shared.u32 	%r23, [%r22];
	ld.shared.u32 	%r24, [%r10];
	add.s32 	%r25, %r24, %r23;
	st.shared.u32 	[%r10], %r25;
$L__BB5_6:
	bar.sync 	0;
	setp.gt.u32 	%p5, %r48, 131;
	mov.u32 	%r48, %r13;
	@%p5 bra 	$L__BB5_4;
$L__BB5_7:
	setp.gt.u32 	%p6, %r1, 31;
	@%p6 bra 	$L__BB5_10;
	ld.volatile.shared.u32 	%r26, [%r10+128];
	ld.volatile.shared.u32 	%r27, [%r10];
	add.s32 	%r28, %r27, %r26;
	st.volatile.shared.u32 	[%r10], %r28;
	ld.volatile.shared.u32 	%r29, [%r10+64];
	ld.volatile.shared.u32 	%r30, [%r10];
	add.s32 	%r31, %r30, %r29;
	st.volatile.shared.u32 	[%r10], %r31;
	ld.volatile.shared.u32 	%r32, [%r10+32];
	ld.volatile.shared.u32 	%r33, [%r10];
	add.s32 	%r34, %r33, %r32;
	st.volatile.shared.u32 	[%r10], %r34;
	ld.volatile.shared.u32 	%r35, [%r10+16];
	ld.volatile.shared.u32 	%r36, [%r10];
	add.s32 	%r37, %r36, %r35;
	st.volatile.shared.u32 	[%r10], %r37;
	ld.volatile.shared.u32 	%r38, [%r10+8];
	ld.volatile.shared.u32 	%r39, [%r10];
	add.s32 	%r40, %r39, %r38;
	st.volatile.shared.u32 	[%r10], %r40;
	ld.volatile.shared.u32 	%r41, [%r10+4];
	ld.volatile.shared.u32 	%r42, [%r10];
	add.s32 	%r43, %r42, %r41;
	st.volatile.shared.u32 	[%r10], %r43;
	setp.ne.s32 	%p7, %r1, 0;
	@%p7 bra 	$L__BB5_10;
	ld.shared.u32 	%r44, [sdata];
	cvta.to.global.u64 	%rd6, %rd3;
	mul.wide.u32 	%rd7, %r2, 4;
	add.s64 	%rd8, %rd6, %rd7;
	st.global.u32 	[%rd8], %r44;
$L__BB5_10:
	ret;

}
	// .globl	_Z25prescan_large_unoptimizedPiS_iS_
.visible .entry _Z25prescan_large_unoptimizedPiS_iS_(
	.param .u64 .ptr .align 1 _Z25prescan_large_unoptimizedPiS_iS__param_0,
	.param .u64 .ptr .align 1 _Z25prescan_large_unoptimizedPiS_iS__param_1,
	.param .u32 _Z25prescan_large_unoptimizedPiS_iS__param_2,
	.param .u64 .ptr .align 1 _Z25prescan_large_unoptimizedPiS_iS__param_3
)
{
	.reg .pred 	%p<8>;
	.reg .b32 	%r<55>;
	.reg .b64 	%rd<13>;

	ld.param.u64 	%rd1, [_Z25prescan_large_unoptimizedPiS_iS__param_0];
	ld.param.u64 	%rd3, [_Z25prescan_large_unoptimizedPiS_iS__param_1];
	ld.param.u32 	%r16, [_Z25prescan_large_unoptimizedPiS_iS__param_2];
	ld.param.u64 	%rd2, [_Z25prescan_large_unoptimizedPiS_iS__param_3];
	cvta.to.global.u64 	%rd4, %rd3;
	mov.u32 	%r1, %ctaid.x;
	mov.u32 	%r2, %tid.x;
	shl.b32 	%r18, %r2, 1;
	mad.lo.s32 	%r3, %r16, %r1, %r18;
	mul.wide.s32 	%rd5, %r3, 4;
	add.s64 	%rd6, %rd4, %rd5;
	ld.global.u32 	%r19, [%rd6];
	shl.b32 	%r20, %r2, 3;
	mov.u32 	%r21, temp;
	add.s32 	%r4, %r21, %r20;
	ld.global.u32 	%r22, [%rd6+4];
	or.b32  	%r5, %r18, 1;
	st.shared.v2.u32 	[%r4], {%r19, %r22};
	shr.s32 	%r50, %r16, 1;
	setp.lt.s32 	%p1, %r50, 1;
	mov.b32 	%r52, 1;
	@%p1 bra 	$L__BB6_5;
	mov.b32 	%r52, 1;
$L__BB6_2:
	bar.sync 	0;
	setp.ge.s32 	%p2, %r2, %r50;
	@%p2 bra 	$L__BB6_4;
	mul.lo.s32 	%r24, %r52, %r5;
	shl.b32 	%r25, %r24, 2;
	add.s32 	%r27, %r21, %r25;
	ld.shared.u32 	%r28, [%r27+-4];
	shl.b32 	%r29, %r52, 2;
	add.s32 	%r30, %r27, %r29;
	ld.shared.u32 	%r31, [%r30+-4];
	add.s32 	%r32, %r31, %r28;
	st.shared.u32 	[%r30+-4], %r32;
$L__BB6_4:
	shl.b32 	%r52, %r52, 1;
	shr.u32 	%r10, %r50, 1;
	setp.gt.u32 	%p3, %r50, 1;
	mov.u32 	%r50, %r10;
	@%p3 bra 	$L__BB6_2;
$L__BB6_5:
	bar.sync 	0;
	setp.ne.s32 	%p4, %r2, 0;
	@%p4 bra 	$L__BB6_7;
	shl.b32 	%r33, %r16, 2;
	add.s32 	%r35, %r21, %r33;
	ld.shared.u32 	%r36, [%r35+-4];
	cvta.to.global.u64 	%rd7, %rd2;
	mul.wide.u32 	%rd8, %r1, 4;
	add.s64 	%rd9, %rd7, %rd8;
	st.global.u32 	[%rd9], %r36;
	mov.b32 	%r37, 0;
	st.shared.u32 	[%r35+-4], %r37;
$L__BB6_7:
	setp.lt.s32 	%p5, %r16, 2;
	@%p5 bra 	$L__BB6_12;
	mov.b32 	%r53, 1;
$L__BB6_9:
	shr.u32 	%r52, %r52, 1;
	bar.sync 	0;
	setp.ge.u32 	%p6, %r2, %r53;
	@%p6 bra 	$L__BB6_11;
	mul.lo.s32 	%r39, %r52, %r5;
	shl.b32 	%r40, %r39, 2;
	add.s32 	%r42, %r21, %r40;
	ld.shared.u32 	%r43, [%r42+-4];
	shl.b32 	%r44, %r52, 2;
	add.s32 	%r45, %r42, %r44;
	ld.shared.u32 	%r46, [%r45+-4];
	st.shared.u32 	[%r42+-4], %r46;
	add.s32 	%r47, %r46, %r43;
	st.shared.u32 	[%r45+-4], %r47;
$L__BB6_11:
	shl.b32 	%r53, %r53, 1;
	setp.lt.s32 	%p7, %r53, %r16;
	@%p7 bra 	$L__BB6_9;
$L__BB6_12:
	cvta.to.global.u64 	%rd10, %rd1;
	bar.sync 	0;
	ld.shared.v2.u32 	{%r48, %r49}, [%r4];
	add.s64 	%rd12, %rd10, %rd5;
	st.global.u32 	[%rd12], %r48;
	st.global.u32 	[%rd12+4], %r49;
	ret;

}
	// .globl	_Z3addPiiS_
.visible .entry _Z3addPiiS_(
	.param .u64 .ptr .align 1 _Z3addPiiS__param_0,
	.param .u32 _Z3addPiiS__param_1,
	.param .u64 .ptr .align 1 _Z3addPiiS__param_2
)
{
	.reg .b32 	%r<12>;
	.reg .b64 	%rd<9>;

	ld.param.u64 	%rd1, [_Z3addPiiS__param_0];
	ld.param.u32 	%r1, [_Z3addPiiS__param_1];
	ld.param.u64 	%rd2, [_Z3addPiiS__param_2];
	cvta.to.global.u64 	%rd3, %rd1;
	cvta.to.global.u64 	%rd4, %rd2;
	mov.u32 	%r2, %ctaid.x;
	mov.u32 	%r3, %tid.x;
	mul.wide.u32 	%rd5, %r2, 4;
	add.s64 	%rd6, %rd4, %rd5;
	ld.global.u32 	%r4, [%rd6];
	shl.b32 	%r5, %r3, 1;
	mad.lo.s32 	%r6, %r1, %r2, %r5;
	mul.wide.s32 	%rd7, %r6, 4;
	add.s64 	%rd8, %rd3, %rd7;
	ld.global.u32 	%r7, [%rd8];
	add.s32 	%r8, %r7, %r4;
	st.global.u32 	[%rd8], %r8;
	ld.global.u32 	%r9, [%rd6];
	ld.global.u32 	%r10, [%rd8+4];
	add.s32 	%r11, %r10, %r9;
	st.global.u32 	[%rd8+4], %r11;
	ret;

}
	// .globl	_Z14computeWarpMaxPKiPii
.visible .entry _Z14computeWarpMaxPKiPii(
	.param .u64 .ptr .align 1 _Z14computeWarpMaxPKiPii_param_0,
	.param .u64 .ptr .align 1 _Z14computeWarpMaxPKiPii_param_1,
	.param .u32 _Z14computeWarpMaxPKiPii_param_2
)
{
	.reg .pred 	%p<8>;
	.reg .b32 	%r<22>;
	.reg .b64 	%rd<9>;

	ld.param.u64 	%rd1, [_Z14computeWarpMaxPKiPii_param_0];
	ld.param.u64 	%rd2, [_Z14computeWarpMaxPKiPii_param_1];
	ld.param.u32 	%r4, [_Z14computeWarpMaxPKiPii_param_2];
	mov.u32 	%r5, %ctaid.x;
	mov.u32 	%r6, %ntid.x;
	mov.u32 	%r1, %tid.x;
	mad.lo.s32 	%r2, %r5, %r6, %r1;
	setp.ge.s32 	%p1, %r2, %r4;
	@%p1 bra 	$L__BB8_3;
	cvta.to.global.u64 	%rd3, %rd1;
	and.b32  	%r7, %r1, 31;
	mul.wide.s32 	%rd4, %r2, 4;
	add.s64 	%rd5, %rd3, %rd4;
	ld.global.u32 	%r8, [%rd5];
	shfl.sync.down.b32	%r9|%p2, %r8, 16, 31, -1;
	max.s32 	%r10, %r8, %r9;
	shfl.sync.down.b32	%r11|%p3, %r10, 8, 31, -1;
	max.s32 	%r12, %r10, %r11;
	shfl.sync.down.b32	%r13|%p4, %r12, 4, 31, -1;
	max.s32 	%r14, %r12, %r13;
	shfl.sync.down.b32	%r15|%p5, %r14, 2, 31, -1;
	max.s32 	%r16, %r14, %r15;
	shfl.sync.down.b32	%r17|%p6, %r16, 1, 31, -1;
	max.s32 	%r3, %r16, %r17;
	setp.ne.s32 	%p7, %r7, 0;
	@%p7 bra 	$L__BB8_3;
	shr.s32 	%r18, %r2, 31;
	shr.u32 	%r19, %r18, 27;
	add.s32 	%r20, %r2, %r19;
	shr.s32 	%r21, %r20, 5;
	cvta.to.global.u64 	%rd6, %rd2;
	mul.wide.s32 	%rd7, %r21, 4;
	add.s64 	%rd8, %rd6, %rd7;
	st.global.u32 	[%rd8], %r3;
$L__BB8_3:
	ret;

}
	// .globl	_Z10nz_per_rowiPdPiS_S0_
.visible .entry _Z10nz_per_rowiPdPiS_S0_(
	.param .u32 _Z10nz_per_rowiPdPiS_S0__param_0,
	.param .u64 .ptr .align 1 _Z10nz_per_rowiPdPiS_S0__param_1,
	.param .u64 .ptr .align 1 _Z10nz_per_rowiPdPiS_S0__param_2,
	.param .u64 .ptr .align 1 _Z10nz_per_rowiPdPiS_S0__param_3,
	.param .u64 .ptr .align 1 _Z10nz_per_rowiPdPiS_S0__param_4
)
{
	.reg .pred 	%p<6>;
	.reg .b32 	%r<19>;
	.reg .b64 	%rd<17>;
	.reg .b64 	%fd<3>;

	ld.param.u32 	%r10, [_Z10nz_per_rowiPdPiS_S0__param_0];
	ld.param.u64 	%rd5, [_Z10nz_per_rowiPdPiS_S0__param_1];
	ld.param.u64 	%rd6, [_Z10nz_per_rowiPdPiS_S0__param_2];
	ld.param.u64 	%rd7, [_Z10nz_per_rowiPdPiS_S0__param_3];
	ld.param.u64 	%rd8, [_Z10nz_per_rowiPdPiS_S0__param_4];
	mov.u32 	%r11, %ntid.x;
	mov.u32 	%r12, %ctaid.x;
	mov.u32 	%r13, %tid.x;
	mad.lo.s32 	%r1, %r11, %r12, %r13;
	setp.ge.s32 	%p1, %r1, %r10;
	@%p1 bra 	$L__BB9_7;
	cvta.to.global.u64 	%rd1, %rd6;
	setp.lt.s32 	%p2, %r10, 1;
	@%p2 bra 	$L__BB9_7;
	mul.wide.s32 	%rd9, %r1, 4;
	add.s64 	%rd10, %rd1, %rd9;
	ld.global.u32 	%r2, [%rd10+4];
	ld.global.u32 	%r18, [%rd10];
	mul.lo.s32 	%r4, %r1, %r10;
	cvta.to.global.u64 	%rd2, %rd5;
	cvta.to.global.u64 	%rd3, %rd7;
	cvta.to.global.u64 	%rd4, %rd8;
	mov.b32 	%r16, 0;
$L__BB9_3:
	add.s32 	%r15, %r16, %r4;
	mul.wide.s32 	%rd11, %r15, 8;
	add.s64 	%rd12, %rd2, %rd11;
	ld.global.f64 	%fd1, [%rd12];
	abs.f64 	%fd2, %fd1;
	setp.leu.f64 	%p3, %fd2, 0d3E45798EE2308C3A;
	@%p3 bra 	$L__BB9_6;
	setp.ge.s32 	%p4, %r18, %r2;
	@%p4 bra 	$L__BB9_7;
	mul.wide.s32 	%rd13, %r18, 8;
	add.s64 	%rd14, %rd3, %rd13;
	st.global.f64 	[%rd14], %fd1;
	mul.wide.s32 	%rd15, %r18, 4;
	add.s64 	%rd16, %rd4, %rd15;
	st.global.u32 	[%rd16], %r16;
	add.s32 	%r18, %r18, 1;
$L__BB9_6:
	add.s32 	%r16, %r16, 1;
	setp.ne.s32 	%p5, %r16, %r10;
	@%p5 bra 	$L__BB9_3;
$L__BB9_7:
	ret;

}
	// .globl	_Z15sellc_assembleriPKiS0_PKdS0_S0_PdS0_Pi
.visible .entry _Z15sellc_assembleriPKiS0_PKdS0_S0_PdS0_Pi(
	.param .u32 _Z15sellc_assembleriPKiS0_PKdS0_S0_PdS0_Pi_param_0,
	.param .u64 .ptr .align 1 _Z15sellc_assembleriPKiS0_PKdS0_S0_PdS0_Pi_param_1,
	.param .u64 .ptr .align 1 _Z15sellc_assembleriPKiS0_PKdS0_S0_PdS0_Pi_param_2,
	.param .u64 .ptr .align 1 _Z15sellc_assembleriPKiS0_PKdS0_S0_PdS0_Pi_param_3,
	.param .u64 .ptr .align 1 _Z15sellc_assembleriPKiS0_PKdS0_S0_PdS0_Pi_param_4,
	.param .u64 .ptr .align 1 _Z15sellc_assembleriPKiS0_PKdS0_S0_PdS0_Pi_param_5,
	.param .u64 .ptr .align 1 _Z15sellc_assembleriPKiS0_PKdS0_S0_PdS0_Pi_param_6,
	.param .u64 .ptr .align 1 _Z15sellc_assembleriPKiS0_PKdS0_S0_PdS0_Pi_param_7,
	.param .u64 .ptr .align 1 _Z15sellc_assembleriPKiS0_PKdS0_S0_PdS0_Pi_param_8
)
{
	.reg .pred 	%p<12>;
	.reg .b32 	%r<65>;
	.reg .b64 	%rd<97>;
	.reg .b64 	%fd<6>;

	ld.param.u32 	%r22, [_Z15sellc_assembleriPKiS0_PKdS0_S0_PdS0_Pi_param_0];
	ld.param.u64 	%rd7, [_Z15sellc_assembleriPKiS0_PKdS0_S0_PdS0_Pi_param_1];
	ld.param.u64 	%rd8, [_Z15sellc_assembleriPKiS0_PKdS0_S0_PdS0_Pi_param_2];
	ld.param.u64 	%rd11, [_Z15sellc_assembleriPKiS0_PKdS0_S0_PdS0_Pi_param_3];
	ld.param.u64 	%rd9, [_Z15sellc_assembleriPKiS0_PKdS0_S0_PdS0_Pi_param_4];
	ld.param.u64 	%rd10, [_Z15sellc_assembleriPKiS0_PKdS0_S0_PdS0_Pi_param_5];
	ld.param.u64 	%rd12, [_Z15sellc_assembleriPKiS0_PKdS0_S0_PdS0_Pi_param_6];
	ld.param.u64 	%rd13, [_Z15sellc_assembleriPKiS0_PKdS0_S0_PdS0_Pi_param_7];
	ld.param.u64 	%rd14, [_Z15sellc_assembleriPKiS0_PKdS0_S0_PdS0_Pi_param_8];
	cvta.to.global.u64 	%rd1, %rd13;
	cvta.to.global.u64 	%rd2, %rd11;
	cvta.to.global.u64 	%rd3, %rd14;
	cvta.to.global.u64 	%rd4, %rd12;
	mov.u32 	%r23, %ctaid.x;
	mov.u32 	%r24, %ntid.x;
	mov.u32 	%r25, %tid.x;
	mad.lo.s32 	%r1, %r23, %r24, %r25;
	setp.ge.s32 	%p1, %r1, %r22;
	@%p1 bra 	$L__BB10_23;
	cvta.to.global.u64 	%rd15, %rd9;
	cvta.to.global.u64 	%rd16, %rd10;
	shr.s32 	%r26, %r1, 31;
	shr.u32 	%r27, %r26, 27;
	add.s32 	%r28, %r1, %r27;
	shr.s32 	%r29, %r28, 5;
	mul.wide.s32 	%rd17, %r29, 4;
	add.s64 	%rd18, %rd15, %rd17;
	ld.global.nc.u32 	%r2, [%rd18];
	add.s64 	%rd5, %rd16, %rd17;
	setp.lt.s32 	%p2, %r2, 1;
	@%p2 bra 	$L__BB10_23;
	ld.global.nc.u32 	%r31, [%rd5];
	and.b32  	%r35, %r28, -32;
	sub.s32 	%r36, %r1, %r35;
	add.s32 	%r3, %r31, %r36;
	cvta.to.global.u64 	%rd19, %rd7;
	mul.wide.s32 	%rd20, %r1, 4;
	add.s64 	%rd21, %rd19, %rd20;
	ld.global.nc.u32 	%r4, [%rd21];
	cvta.to.global.u64 	%rd22, %rd8;
	add.s64 	%rd6, %rd22, %rd20;
	and.b32  	%r5, %r2, 3;
	setp.lt.u32 	%p3, %r2, 4;
	mov.b32 	%r64, 0;
	@%p3 bra 	$L__BB10_17;
	and.b32  	%r64, %r2, 2147483644;
	mov.b32 	%r60, 0;
$L__BB10_4:
	shl.b32 	%r38, %r60, 5;
	add.s32 	%r8, %r3, %r38;
	setp.ge.s32 	%p4, %r60, %r4;
	@%p4 bra 	$L__BB10_6;
	ld.global.nc.u32 	%r40, [%rd6];
	add.s32 	%r41, %r40, %r60;
	mul.wide.s32 	%rd28, %r41, 8;
	add.s64 	%rd29, %rd2, %rd28;
	ld.global.nc.f64 	%fd1, [%rd29];
	mul.wide.s32 	%rd30, %r8, 8;
	add.s64 	%rd31, %rd4, %rd30;
	st.global.f64 	[%rd31], %fd1;
	mul.wide.s32 	%rd32, %r41, 4;
	add.s64 	%rd33, %rd1, %rd32;
	ld.global.nc.u32 	%r42, [%rd33];
	mul.wide.s32 	%rd34, %r8, 4;
	add.s64 	%rd35, %rd3, %rd34;
	st.global.u32 	[%rd35], %r42;
	bra.uni 	$L__BB10_7;
$L__BB10_6:
	mul.wide.s32 	%rd23, %r8, 8;
	add.s64 	%rd24, %rd4, %rd23;
	mov.b64 	%rd25, 0;
	st.global.u64 	[%rd24], %rd25;
	mul.wide.s32 	%rd26, %r8, 4;
	add.s64 	%rd27, %rd3, %rd26;
	mov.b32 	%r39, -1;
	st.global.u32 	[%rd27], %r39;
$L__BB10_7:
	add.s32 	%r43, %r60, 1;
	add.s32 	%r9, %r8, 32;
	setp.lt.s32 	%p5, %r43, %r4;
	@%p5 bra 	$L__BB10_9;
	mul.wide.s32 	%rd36, %r9, 8;
	add.s64 	%rd37, %rd4, %rd36;
	mov.b64 	%rd38, 0;
	st.global.u64 	[%rd37], %rd38;
	mul.wide.s32 	%rd39, %r9, 4;
	add.s64 	%rd40, %rd3, %rd39;
	mov.b32 	%r44, -1;
	st.global.u32 	[%rd40], %r44;
	bra.uni 	$L__BB10_10;
$L__BB10_9:
	ld.global.nc.u32 	%r45, [%rd6];
	cvt.s64.s32 	%rd41, %r45;
	cvt.s64.s32 	%rd42, %r60;
	add.s64 	%rd43, %rd41, %rd42;
	shl.b64 	%rd44, %rd43, 3;
	add.s64 	%rd45, %rd2, %rd44;
	ld.global.nc.f64 	%fd2, [%rd45+8];
	mul.wide.s32 	%rd46, %r9, 8;
	add.s64 	%rd47, %rd4, %rd46;
	st.global.f64 	[%rd47], %fd2;
	shl.b64 	%rd48, %rd43, 2;
	add.s64 	%rd49, %rd1, %rd48;
	ld.global.nc.u32 	%r46, [%rd49+4];
	mul.wide.s32 	%rd50, %r9, 4;
	add.s64 	%rd51, %rd3, %rd50;
	st.global.u32 	[%rd51], %r46;
$L__BB10_10:
	add.s32 	%r47, %r60, 2;
	add.s32 	%r10, %r8, 64;
	setp.lt.s32 	%p6, %r47, %r4;
	@%p6 bra 	$L__BB10_12;
	mul.wide.s32 	%rd52, %r10, 8;
	add.s64 	%rd53, %rd4, %rd52;
	mov.b64 	%rd54, 0;
	st.global.u64 	[%rd53], %rd54;
	mul.wide.s32 	%rd55, %r10, 4;
	add.s64 	%rd56, %rd3, %rd55;
	mov.b32 	%r48, -1;
	st.global.u32 	[%rd56], %r48;
	bra.uni 	$L__BB10_13;
$L__BB10_12:
	ld.global.nc.u32 	%r49, [%rd6];
	cvt.s64.s32 	%rd57, %r49;
	cvt.s64.s32 	%rd58, %r60;
	add.s64 	%rd59, %rd57, %rd58;
	shl.b64 	%rd60, %rd59, 3;
	add.s64 	%rd61, %rd2, %rd60;
	ld.global.nc.f64 	%fd3, [%rd61+16];
	mul.wide.s32 	%rd62, %r10, 8;
	add.s64 	%rd63, %rd4, %rd62;
	st.global.f64 	[%rd63], %fd3;
	shl.b64 	%rd64, %rd59, 2;
	add.s64 	%rd65, %rd1, %rd64;
	ld.global.nc.u32 	%r50, [%rd65+8];
	mul.wide.s32 	%rd66, %r10, 4;
	add.s64 	%rd67, %rd3, %rd66;
	st.global.u32 	[%rd67], %r50;
$L__BB10_13:
	add.s32 	%r51, %r60, 3;
	add.s32 	%r11, %r8, 96;
	setp.lt.s32 	%p7, %r51, %r4;
	@%p7 bra 	$L__BB10_15;
	mul.wide.s32 	%rd68, %r11, 8;
	add.s64 	%rd69, %rd4, %rd68;
	mov.b64 	%rd70, 0;
	st.global.u64 	[%rd69], %rd70;
	mul.wide.s32 	%rd71, %r11, 4;
	add.s64 	%rd72, %rd3, %rd71;
	mov.b32 	%r52, -1;
	st.global.u32 	[%rd72], %r52;
	bra.uni 	$L__BB10_16;
$L__BB10_15:
	ld.global.nc.u32 	%r53, [%rd6];
	cvt.s64.s32 	%rd73, %r53;
	cvt.s64.s32 	%rd74, %r60;
	add.s64 	%rd75, %rd73, %rd74;
	shl.b64 	%rd76, %rd75, 3;
	add.s64 	%rd77, %rd2, %rd76;
	ld.global.nc.f64 	%fd4, [%rd77+24];
	mul.wide.s32 	%rd78, %r11, 8;
	add.s64 	%rd79, %rd4, %rd78;
	st.global.f64 	[%rd79], %fd4;
	shl.b64 	%rd80, %rd75, 2;
	add.s64 	%rd81, %rd1, %rd80;
	ld.global.nc.u32 	%r54, [%rd81+12];
	mul.wide.s32 	%rd82, %r11, 4;
	add.s64 	%rd83, %rd3, %rd82;
	st.global.u32 	[%rd83], %r54;
$L__BB10_16:
	add.s32 	%r60, %r60, 4;
	setp.ne.s32 	%p8, %r60, %r64;
	@%p8 bra 	$L__BB10_4;
$L__BB10_17:
	setp.eq.s32 	%p9, %r5, 0;
	@%p9 bra 	$L__BB10_23;
	shl.b32 	%r55, %r64, 5;
	add.s32 	%r63, %r3, %r55;
	neg.s32 	%r62, %r5;
$L__BB10_19:
	.pragma "nounroll";
	setp.lt.s32 	%p10, %r64, %r4;
	@%p10 bra 	$L__BB10_21;
	mul.wide.s32 	%rd84, %r63, 8;
	add.s64 	%rd85, %rd4, %rd84;
	mov.b64 	%rd86, 0;
	st.global.u64 	[%rd85], %rd86;
	mul.wide.s32 	%rd87, %r63, 4;
	add.s64 	%rd88, %rd3, %rd87;
	mov.b32 	%r56, -1;
	st.global.u32 	[%rd88], %r56;
	bra.uni 	$L__BB10_22;
$L__BB10_21:
	ld.global.nc.u32 	%r57, [%rd6];
	add.s32 	%r58, %r57, %r64;
	mul.wide.s32 	%rd89, %r58, 8;
	add.s64 	%rd90, %rd2, %rd89;
	ld.global.nc.f64 	%fd5, [%rd90];
	mul.wide.s32 	%rd91, %r63, 8;
	add.s64 	%rd92, %rd4, %rd91;
	st.global.f64 	[%rd92], %fd5;
	mul.wide.s32 	%rd93, %r58, 4;
	add.s64 	%rd94, %rd1, %rd93;
	ld.global.nc.u32 	%r59, [%rd94];
	mul.wide.s32 	%rd95, %r63, 4;
	add.s64 	%rd96, %rd3, %rd95;
	st.global.u32 	[%rd96], %r59;
$L__BB10_22:
	add.s32 	%r64, %r64, 1;
	add.s32 	%r63, %r63, 32;
	add.s32 	%r62, %r62, 1;
	setp.ne.s32 	%p11, %r62, 0;
	@%p11 bra 	$L__BB10_19;
$L__BB10_23:
	ret;

}
	// .globl	_Z8spmv_crsiPKdPKiS2_S0_Pd
.visible .entry _Z8spmv_crsiPKdPKiS2_S0_Pd(
	.param .u32 _Z8spmv_crsiPKdPKiS2_S0_Pd_param_0,
	.param .u64 .ptr .align 1 _Z8spmv_crsiPKdPKiS2_S0_Pd_param_1,
	.param .u64 .ptr .align 1 _Z8spmv_crsiPKdPKiS2_S0_Pd_param_2,
	.param .u64 .ptr .align 1 _Z8spmv_crsiPKdPKiS2_S0_Pd_param_3,
	.param .u64 .ptr .align 1 _Z8spmv_crsiPKdPKiS2_S0_Pd_param_4,
	.param .u64 .ptr .align 1 _Z8spmv_crsiPKdPKiS2_S0_Pd_param_5
)
{
	.reg .pred 	%p<11>;
	.reg .b32 	%r<65>;
	.reg .b64 	%rd<91>;
	.reg .b64 	%fd<112>;

	ld.param.u32 	%r23, [_Z8spmv_crsiPKdPKiS2_S0_Pd_param_0];
	ld.param.u64 	%rd8, [_Z8spmv_crsiPKdPKiS2_S0_Pd_param_1];
	ld.param.u64 	%rd9, [_Z8spmv_crsiPKdPKiS2_S0_Pd_param_2];
	ld.param.u64 	%rd6, [_Z8spmv_crsiPKdPKiS2_S0_Pd_param_3];
	ld.param.u64 	%rd10, [_Z8spmv_crsiPKdPKiS2_S0_Pd_param_4];
	ld.param.u64 	%rd7, [_Z8spmv_crsiPKdPKiS2_S0_Pd_param_5];
	cvta.to.global.u64 	%rd1, %rd10;
	cvta.to.global.u64 	%rd2, %rd9;
	cvta.to.global.u64 	%rd3, %rd8;
	mov.u32 	%r24, %ctaid.x;
	mov.u32 	%r25, %ntid.x;
	mov.u32 	%r26, %tid.x;
	mad.lo.s32 	%r1, %r24, %r25, %r26;
	setp.ge.s32 	%p1, %r1, %r23;
	@%p1 bra 	$L__BB11_15;
	cvta.to.global.u64 	%rd11, %rd6;
	mul.wide.s32 	%rd12, %r1, 4;
	add.s64 	%rd13, %rd11, %rd12;
	ld.global.u32 	%r60, [%rd13];
	ld.global.u32 	%r3, [%rd13+4];
	setp.ge.s32 	%p2, %r60, %r3;
	mov.f64 	%fd111, 0d0000000000000000;
	@%p2 bra 	$L__BB11_14;
	sub.s32 	%r4, %r3, %r60;
	and.b32  	%r5, %r4, 15;
	sub.s32 	%r27, %r60, %r3;
	setp.gt.u32 	%p3, %r27, -16;
	mov.f64 	%fd111, 0d0000000000000000;
	@%p3 bra 	$L__BB11_5;
	and.b32  	%r28, %r4, -16;
	neg.s32 	%r58, %r28;
	add.s64 	%rd4, %rd3, 64;
	add.s64 	%rd5, %rd2, 32;
	mov.f64 	%fd111, 0d0000000000000000;
$L__BB11_4:
	.pragma "nounroll";
	mul.wide.s32 	%rd14, %r60, 8;
	add.s64 	%rd15, %rd4, %rd14;
	mul.wide.s32 	%rd16, %r60, 4;
	add.s64 	%rd17, %rd5, %rd16;
	ld.global.f64 	%fd18, [%rd15+-64];
	ld.global.u32 	%r29, [%rd17+-32];
	mul.wide.s32 	%rd18, %r29, 8;
	add.s64 	%rd19, %rd1, %rd18;
	ld.global.f64 	%fd19, [%rd19];
	fma.rn.f64 	%fd20, %fd18, %fd19, %fd111;
	ld.global.f64 	%fd21, [%rd15+-56];
	ld.global.u32 	%r30, [%rd17+-28];
	mul.wide.s32 	%rd20, %r30, 8;
	add.s64 	%rd21, %rd1, %rd20;
	ld.global.f64 	%fd22, [%rd21];
	fma.rn.f64 	%fd23, %fd21, %fd22, %fd20;
	ld.global.f64 	%fd24, [%rd15+-48];
	ld.global.u32 	%r31, [%rd17+-24];
	mul.wide.s32 	%rd22, %r31, 8;
	add.s64 	%rd23, %rd1, %rd22;
	ld.global.f64 	%fd25, [%rd23];
	fma.rn.f64 	%fd26, %fd24, %fd25, %fd23;
	ld.global.f64 	%fd27, [%rd15+-40];
	ld.global.u32 	%r32, [%rd17+-20];
	mul.wide.s32 	%rd24, %r32, 8;
	add.s64 	%rd25, %rd1, %rd24;
	ld.global.f64 	%fd28, [%rd25];
	fma.rn.f64 	%fd29, %fd27, %fd28, %fd26;
	ld.global.f64 	%fd30, [%rd15+-32];
	ld.global.u32 	%r33, [%rd17+-16];
	mul.wide.s32 	%rd26, %r33, 8;
	add.s64 	%rd27, %rd1, %rd26;
	ld.global.f64 	%fd31, [%rd27];
	fma.rn.f64 	%fd32, %fd30, %fd31, %fd29;
	ld.global.f64 	%fd33, [%rd15+-24];
	ld.global.u32 	%r34, [%rd17+-12];
	mul.wide.s32 	%rd28, %r34, 8;
	add.s64 	%rd29, %rd1, %rd28;
	ld.global.f64 	%fd34, [%rd29];
	fma.rn.f64 	%fd35, %fd33, %fd34, %fd32;
	ld.global.f64 	%fd36, [%rd15+-16];
	ld.global.u32 	%r35, [%rd17+-8];
	mul.wide.s32 	%rd30, %r35, 8;
	add.s64 	%rd31, %rd1, %rd30;
	ld.global.f64 	%fd37, [%rd31];
	fma.rn.f64 	%fd38, %fd36, %fd37, %fd35;
	ld.global.f64 	%fd39, [%rd15+-8];
	ld.global.u32 	%r36, [%rd17+-4];
	mul.wide.s32 	%rd32, %r36, 8;
	add.s64 	%rd33, %rd1, %rd32;
	ld.global.f64 	%fd40, [%rd33];
	fma.rn.f64 	%fd41, %fd39, %fd40, %fd38;
	ld.global.f64 	%fd42, [%rd15];
	ld.global.u32 	%r37, [%rd17];
	mul.wide.s32 	%rd34, %r37, 8;
	add.s64 	%rd35, %rd1, %rd34;
	ld.global.f64 	%fd43, [%rd35];
	fma.rn.f64 	%fd44, %fd42, %fd43, %fd41;
	ld.global.f64 	%fd45, [%rd15+8];
	ld.global.u32 	%r38, [%rd17+4];
	mul.wide.s32 	%rd36, %r38, 8;
	add.s64 	%rd37, %rd1, %rd36;
	ld.global.f64 	%fd46, [%rd37];
	fma.rn.f64 	%fd47, %fd45, %fd46, %fd44;
	ld.global.f64 	%fd48, [%rd15+16];
	ld.global.u32 	%r39, [%rd17+8];
	mul.wide.s32 	%rd38, %r39, 8;
	add.s64 	%rd39, %rd1, %rd38;
	ld.global.f64 	%fd49, [%rd39];
	fma.rn.f64 	%fd50, %fd48, %fd49, %fd47;
	ld.global.f64 	%fd51, [%rd15+24];
	ld.global.u32 	%r40, [%rd17+12];
	mul.wide.s32 	%rd40, %r40, 8;
	add.s64 	%rd41, %rd1, %rd40;
	ld.global.f64 	%fd52, [%rd41];
	fma.rn.f64 	%fd53, %fd51, %fd52, %fd50;
	ld.global.f64 	%fd54, [%rd15+32];
	ld.global.u32 	%r41, [%rd17+16];
	mul.wide.s32 	%rd42, %r41, 8;
	add.s64 	%rd43, %rd1, %rd42;
	ld.global.f64 	%fd55, [%rd43];
	fma.rn.f64 	%fd56, %fd54, %fd55, %fd53;
	ld.global.f64 	%fd57, [%rd15+40];
	ld.global.u32 	%r42, [%rd17+20];
	mul.wide.s32 	%rd44, %r42, 8;
	add.s64 	%rd45, %rd1, %rd44;
	ld.global.f64 	%fd58, [%rd45];
	fma.rn.f64 	%fd59, %fd57, %fd58, %fd56;
	ld.global.f64 	%fd60, [%rd15+48];
	ld.global.u32 	%r43, [%rd17+24];
	mul.wide.s32 	%rd46, %r43, 8;
	add.s64 	%rd47, %rd1, %rd46;
	ld.global.f64 	%fd61, [%rd47];
	fma.rn.f64 	%fd62, %fd60, %fd61, %fd59;
	ld.global.f64 	%fd63, [%rd15+56];
	ld.global.u32 	%r44, [%rd17+28];
	mul.wide.s32 	%rd48, %r44, 8;
	add.s64 	%rd49, %rd1, %rd48;
	ld.global.f64 	%fd64, [%rd49];
	fma.rn.f64 	%fd111, %fd63, %fd64, %fd62;
	add.s32 	%r60, %r60, 16;
	add.s32 	%r58, %r58, 16;
	setp.ne.s32 	%p4, %r58, 0;
	@%p4 bra 	$L__BB11_4;
$L__BB11_5:
	setp.eq.s32 	%p5, %r5, 0;
	@%p5 bra 	$L__BB11_14;
	and.b32  	%r12, %r4, 7;
	setp.lt.u32 	%p6, %r5, 8;
	@%p6 bra 	$L__BB11_8;
	mul.wide.s32 	%rd50, %r60, 8;
	add.s64 	%rd51, %rd3, %rd50;
	ld.global.f64 	%fd66, [%rd51];
	mul.wide.s32 	%rd52, %r60, 4;
	add.s64 	%rd53, %rd2, %rd52;
	ld.global.u32 	%r45, [%rd53];
	mul.wide.s32 	%rd54, %r45, 8;
	add.s64 	%rd55, %rd1, %rd54;
	ld.global.f64 	%fd67, [%rd55];
	fma.rn.f64 	%fd68, %fd66, %fd67, %fd111;
	ld.global.f64 	%fd69, [%rd51+8];
	ld.global.u32 	%r46, [%rd53+4];
	mul.wide.s32 	%rd56, %r46, 8;
	add.s64 	%rd57, %rd1, %rd56;
	ld.global.f64 	%fd70, [%rd57];
	fma.rn.f64 	%fd71, %fd69, %fd70, %fd68;
	ld.global.f64 	%fd72, [%rd51+16];
	ld.global.u32 	%r47, [%rd53+8];
	mul.wide.s32 	%rd58, %r47, 8;
	add.s64 	%rd59, %rd1, %rd58;
	ld.global.f64 	%fd73, [%rd59];
	fma.rn.f64 	%fd74, %fd72, %fd73, %fd71;
	ld.global.f64 	%fd75, [%rd51+24];
	ld.global.u32 	%r48, [%rd53+12];
	mul.wide.s32 	%rd60, %r48, 8;
	add.s64 	%rd61, %rd1, %rd60;
	ld.global.f64 	%fd76, [%rd61];
	fma.rn.f64 	%fd77, %fd75, %fd76, %fd74;
	ld.global.f64 	%fd78, [%rd51+32];
	ld.global.u32 	%r49, [%rd53+16];
	mul.wide.s32 	%rd62, %r49, 8;
	add.s64 	%rd63, %rd1, %rd62;
	ld.global.f64 	%fd79, [%rd63];
	fma.rn.f64 	%fd80, %fd78, %fd79, %fd77;
	ld.global.f64 	%fd81, [%rd51+40];
	ld.global.u32 	%r50, [%rd53+20];
	mul.wide.s32 	%rd64, %r50, 8;
	add.s64 	%rd65, %rd1, %rd64;
	ld.global.f64 	%fd82, [%rd65];
	fma.rn.f64 	%fd83, %fd81, %fd82, %fd80;
	ld.global.f64 	%fd84, [%rd51+48];
	ld.global.u32 	%r51, [%rd53+24];
	mul.wide.s32 	%rd66, %r51, 8;
	add.s64 	%rd67, %rd1, %rd66;
	ld.global.f64 	%fd85, [%rd67];
	fma.rn.f64 	%fd86, %fd84, %fd85, %fd83;
	ld.global.f64 	%fd87, [%rd51+56];
	ld.global.u32 	%r52, [%rd53+28];
	mul.wide.s32 	%rd68, %r52, 8;
	add.s64 	%rd69, %rd1, %rd68;
	ld.global.f64 	%fd88, [%rd69];
	fma.rn.f64 	%fd111, %fd87, %fd88, %fd86;
	add.s32 	%r60, %r60, 8;
$L__BB11_8:
	setp.eq.s32 	%p7, %r12, 0;
	@%p7 bra 	$L__BB11_14;
	and.b32  	%r15, %r4, 3;
	setp.lt.u32 	%p8, %r12, 4;
	@%p8 bra 	$L__BB11_11;
	mul.wide.s32 	%rd70, %r60, 8;
	add.s64 	%rd71, %rd3, %rd70;
	ld.global.f64 	%fd90, [%rd71];
	mul.wide.s32 	%rd72, %r60, 4;
	add.s64 	%rd73, %rd2, %rd72;
	ld.global.u32 	%r53, [%rd73];
	mul.wide.s32 	%rd74, %r53, 8;
	add.s64 	%rd75, %rd1, %rd74;
	ld.global.f64 	%fd91, [%rd75];
	fma.rn.f64 	%fd92, %fd90, %fd91, %fd111;
	ld.global.f64 	%fd93, [%rd71+8];
	ld.global.u32 	%r54, [%rd73+4];
	mul.wide.s32 	%rd76, %r54, 8;
	add.s64 	%rd77, %rd1, %rd76;
	ld.global.f64 	%fd94, [%rd77];
	fma.rn.f64 	%fd95, %fd93, %fd94, %fd92;
	ld.global.f64 	%fd96, [%rd71+16];
	ld.global.u32 	%r55, [%rd73+8];
	mul.wide.s32 	%rd78, %r55, 8;
	add.s64 	%rd79, %rd1, %rd78;
	ld.global.f64 	%fd97, [%rd79];
	fma.rn.f64 	%fd98, %fd96, %fd97, %fd95;
	ld.global.f64 	%fd99, [%rd71+24];
	ld.global.u32 	%r56, [%rd73+12];
	mul.wide.s32 	%rd80, %r56, 8;
	add.s64 	%rd81, %rd1, %rd80;
	ld.global.f64 	%fd100, [%rd81];
	fma.rn.f64 	%fd111, %fd99, %fd100, %fd98;
	add.s32 	%r60, %r60, 4;
$L__BB11_11:
	setp.eq.s32 	%p9, %r15, 0;
	@%p9 bra 	$L__BB11_14;
	neg.s32 	%r63, %r15;
$L__BB11_13:
	.pragma "nounroll";
	mul.wide.s32 	%rd82, %r60, 4;
	add.s64 	%rd83, %rd2, %rd82;
	mul.wide.s32 	%rd84, %r60, 8;
	add.s64 	%rd85, %rd3, %rd84;
	ld.global.f64 	%fd101, [%rd85];
	ld.global.u32 	%r57, [%rd83];
	mul.wide.s32 	%rd86, %r57, 8;
	add.s64 	%rd87, %rd1, %rd86;
	ld.global.f64 	%fd102, [%rd87];
	fma.rn.f64 	%fd111, %fd101, %fd102, %fd111;
	add.s32 	%r60, %r60, 1;
	add.s32 	%r63, %r63, 1;
	setp.ne.s32 	%p10, %r63, 0;
	@%p10 bra 	$L__BB11_13;
$L__BB11_14:
	cvta.to.global.u64 	%rd88, %rd7;
	mul.wide.s32 	%rd89, %r1, 8;
	add.s64 	%rd90, %rd88, %rd89;
	st.global.f64 	[%rd90], %fd111;
$L__BB11_15:
	ret;

}
	// .globl	_Z14sellc_multiplyiPKdPKiS2_S2_S0_Pd
.visible .entry _Z14sellc_multiplyiPKdPKiS2_S2_S0_Pd(
	.param .u32 _Z14sellc_multiplyiPKdPKiS2_S2_S0_Pd_param_0,
	.param .u64 .ptr .align 1 _Z14sellc_multiplyiPKdPKiS2_S2_S0_Pd_param_1,
	.param .u64 .ptr .align 1 _Z14sellc_multiplyiPKdPKiS2_S2_S0_Pd_param_2,
	.param .u64 .ptr .align 1 _Z14sellc_multiplyiPKdPKiS2_S2_S0_Pd_param_3,
	.param .u64 .ptr .align 1 _Z14sellc_multiplyiPKdPKiS2_S2_S0_Pd_param_4,
	.param .u64 .ptr .align 1 _Z14sellc_multiplyiPKdPKiS2_S2_S0_Pd_param_5,
	.param .u64 .ptr .align 1 _Z14sellc_multiplyiPKdPKiS2_S2_S0_Pd_param_6
)
{
	.reg .pred 	%p<56>;
	.reg .b32 	%r<55>;
	.reg .b64 	%rd<66>;
	.reg .b64 	%fd<96>;

	ld.param.u32 	%r33, [_Z14sellc_multiplyiPKdPKiS2_S2_S0_Pd_param_0];
	ld.param.u64 	%rd17, [_Z14sellc_multiplyiPKdPKiS2_S2_S0_Pd_param_1];
	ld.param.u64 	%rd18, [_Z14sellc_multiplyiPKdPKiS2_S2_S0_Pd_param_2];
	ld.param.u64 	%rd14, [_Z14sellc_multiplyiPKdPKiS2_S2_S0_Pd_param_3];
	ld.param.u64 	%rd15, [_Z14sellc_multiplyiPKdPKiS2_S2_S0_Pd_param_4];
	ld.param.u64 	%rd19, [_Z14sellc_multiplyiPKdPKiS2_S2_S0_Pd_param_5];
	ld.param.u64 	%rd16, [_Z14sellc_multiplyiPKdPKiS2_S2_S0_Pd_param_6];
	cvta.to.global.u64 	%rd1, %rd19;
	cvta.to.global.u64 	%rd2, %rd17;
	cvta.to.global.u64 	%rd3, %rd18;
	mov.u32 	%r34, %ntid.x;
	mov.u32 	%r35, %ctaid.x;
	mov.u32 	%r1, %tid.x;
	mad.lo.s32 	%r2, %r34, %r35, %r1;
	setp.ge.s32 	%p1, %r2, %r33;
	@%p1 bra 	$L__BB12_43;
	cvta.to.global.u64 	%rd20, %rd15;
	cvta.to.global.u64 	%rd21, %rd14;
	shr.s32 	%r36, %r2, 31;
	shr.u32 	%r37, %r36, 27;
	add.s32 	%r38, %r2, %r37;
	shr.s32 	%r39, %r38, 5;
	mul.wide.s32 	%rd22, %r39, 4;
	add.s64 	%rd23, %rd20, %rd22;
	ld.global.nc.u32 	%r3, [%rd23];
	add.s64 	%rd4, %rd21, %rd22;
	setp.lt.s32 	%p2, %r3, 1;
	mov.f64 	%fd75, 0d0000000000000000;
	@%p2 bra 	$L__BB12_42;
	ld.global.nc.u32 	%r41, [%rd4];
	and.b32  	%r42, %r1, 31;
	add.s32 	%r4, %r41, %r42;
	and.b32  	%r5, %r3, 7;
	setp.lt.u32 	%p3, %r3, 8;
	mov.f64 	%fd75, 0d0000000000000000;
	mov.b32 	%r53, 0;
	@%p3 bra 	$L__BB12_21;
	and.b32  	%r53, %r3, 2147483640;
	neg.s32 	%r51, %r53;
	add.s64 	%rd5, %rd3, 512;
	add.s64 	%rd6, %rd2, 1024;
	mov.f64 	%fd75, 0d0000000000000000;
	mov.u32 	%r50, %r4;
$L__BB12_4:
	.pragma "nounroll";
	mul.wide.s32 	%rd24, %r50, 4;
	add.s64 	%rd7, %rd5, %rd24;
	mul.wide.s32 	%rd25, %r50, 8;
	add.s64 	%rd8, %rd6, %rd25;
	ld.global.nc.u32 	%r10, [%rd7+-512];
	setp.lt.s32 	%p4, %r10, 0;
	setp.ge.s32 	%p5, %r10, %r33;
	or.pred  	%p6, %p4, %p5;
	@%p6 bra 	$L__BB12_6;
	ld.global.nc.f64 	%fd42, [%rd8+-1024];
	mul.wide.u32 	%rd26, %r10, 8;
	add.s64 	%rd27, %rd1, %rd26;
	ld.global.nc.f64 	%fd43, [%rd27];
	fma.rn.f64 	%fd75, %fd42, %fd43, %fd75;
$L__BB12_6:
	ld.global.nc.u32 	%r11, [%rd7+-384];
	setp.lt.s32 	%p7, %r11, 0;
	setp.ge.s32 	%p8, %r11, %r33;
	or.pred  	%p9, %p7, %p8;
	@%p9 bra 	$L__BB12_8;
	ld.global.nc.f64 	%fd44, [%rd8+-768];
	mul.wide.u32 	%rd28, %r11, 8;
	add.s64 	%rd29, %rd1, %rd28;
	ld.global.nc.f64 	%fd45, [%rd29];
	fma.rn.f64 	%fd75, %fd44, %fd45, %fd75;
$L__BB12_8:
	ld.global.nc.u32 	%r12, [%rd7+-256];
	setp.lt.s32 	%p10, %r12, 0;
	setp.ge.s32 	%p11, %r12, %r33;
	or.pred  	%p12, %p10, %p11;
	@%p12 bra 	$L__BB12_10;
	ld.global.nc.f64 	%fd46, [%rd8+-512];
	mul.wide.u32 	%rd30, %r12, 8;
	add.s64 	%rd31, %rd1, %rd30;
	ld.global.nc.f64 	%fd47, [%rd31];
	fma.rn.f64 	%fd75, %fd46, %fd47, %fd75;
$L__BB12_10:
	ld.global.nc.u32 	%r13, [%rd7+-128];
	setp.lt.s32 	%p13, %r13, 0;
	setp.ge.s32 	%p14, %r13, %r33;
	or.pred  	%p15, %p13, %p14;
	@%p15 bra 	$L__BB12_12;
	ld.global.nc.f64 	%fd48, [%rd8+-256];
	mul.wide.u32 	%rd32, %r13, 8;
	add.s64 	%rd33, %rd1, %rd32;
	ld.global.nc.f64 	%fd49, [%rd33];
	fma.rn.f64 	%fd75, %fd48, %fd49, %fd75;
$L__BB12_12:
	ld.global.nc.u32 	%r14, [%rd7];
	setp.lt.s32 	%p16, %r14, 0;
	setp.ge.s32 	%p17, %r14, %r33;
	or.pred  	%p18, %p16, %p17;
	@%p18 bra 	$L__BB12_14;
	ld.global.nc.f64 	%fd50, [%rd8];
	mul.wide.u32 	%rd34, %r14, 8;
	add.s64 	%rd35, %rd1, %rd34;
	ld.global.nc.f64 	%fd51, [%rd35];
	fma.rn.f64 	%fd75, %fd50, %fd51, %fd75;
$L__BB12_14:
	ld.global.nc.u32 	%r15, [%rd7+128];
	setp.lt.s32 	%p19, %r15, 0;
	setp.ge.s32 	%p20, %r15, %r33;
	or.pred  	%p21, %p19, %p20;
	@%p21 bra 	$L__BB12_16;
	ld.global.nc.f64 	%fd52, [%rd8+256];
	mul.wide.u32 	%rd36, %r15, 8;
	add.s64 	%rd37, %rd1, %rd36;
	ld.global.nc.f64 	%fd53, [%rd37];
	fma.rn.f64 	%fd75, %fd52, %fd53, %fd75;
$L__BB12_16:
	ld.global.nc.u32 	%r16, [%rd7+256];
	setp.lt.s32 	%p22, %r16, 0;
	setp.ge.s32 	%p23, %r16, %r33;
	or.pred  	%p24, %p22, %p23;
	@%p24 bra 	$L__BB12_18;
	ld.global.nc.f64 	%fd54, [%rd8+512];
	mul.wide.u32 	%rd38, %r16, 8;
	add.s64 	%rd39, %rd1, %rd38;
	ld.global.nc.f64 	%fd55, [%rd39];
	fma.rn.f64 	%fd75, %fd54, %fd55, %fd75;
$L__BB12_18:
	ld.global.nc.u32 	%r17, [%rd7+384];
	setp.lt.s32 	%p25, %r17, 0;
	setp.ge.s32 	%p26, %r17, %r33;
	or.pred  	%p27, %p25, %p26;
	@%p27 bra 	$L__BB12_20;
	ld.global.nc.f64 	%fd56, [%rd8+768];
	mul.wide.u32 	%rd40, %r17, 8;
	add.s64 	%rd41, %rd1, %rd40;
	ld.global.nc.f64 	%fd57, [%rd41];
	fma.rn.f64 	%fd75, %fd56, %fd57, %fd75;
$L__BB12_20:
	add.s32 	%r51, %r51, 8;
	add.s32 	%r50, %r50, 256;
	setp.ne.s32 	%p28, %r51, 0;
	@%p28 bra 	$L__BB12_4;
$L__BB12_21:
	setp.eq.s32 	%p29, %r5, 0;
	@%p29 bra 	$L__BB12_42;
	and.b32  	%r21, %r3, 3;
	setp.lt.u32 	%p30, %r5, 4;
	@%p30 bra 	$L__BB12_32;
	shl.b32 	%r43, %r53, 5;
	add.s32 	%r44, %r4, %r43;
	mul.wide.s32 	%rd42, %r44, 4;
	add.s64 	%rd9, %rd3, %rd42;
	ld.global.nc.u32 	%r22, [%rd9];
	mul.wide.s32 	%rd43, %r44, 8;
	add.s64 	%rd10, %rd2, %rd43;
	setp.lt.s32 	%p31, %r22, 0;
	setp.ge.s32 	%p32, %r22, %r33;
	or.pred  	%p33, %p31, %p32;
	@%p33 bra 	$L__BB12_25;
	ld.global.nc.f64 	%fd59, [%rd10];
	mul.wide.u32 	%rd44, %r22, 8;
	add.s64 	%rd45, %rd1, %rd44;
	ld.global.nc.f64 	%fd60, [%rd45];
	fma.rn.f64 	%fd75, %fd59, %fd60, %fd75;
$L__BB12_25:
	ld.global.nc.u32 	%r23, [%rd9+128];
	setp.lt.s32 	%p34, %r23, 0;
	setp.ge.s32 	%p35, %r23, %r33;
	or.pred  	%p36, %p34, %p35;
	@%p36 bra 	$L__BB12_27;
	ld.global.nc.f64 	%fd61, [%rd10+256];
	mul.wide.u32 	%rd46, %r23, 8;
	add.s64 	%rd47, %rd1, %rd46;
	ld.global.nc.f64 	%fd62, [%rd47];
	fma.rn.f64 	%fd75, %fd61, %fd62, %fd75;
$L__BB12_27:
	ld.global.nc.u32 	%r24, [%rd9+256];
	setp.lt.s32 	%p37, %r24, 0;
	setp.ge.s32 	%p38, %r24, %r33;
	or.pred  	%p39, %p37, %p38;
	@%p39 bra 	$L__BB12_29;
	ld.global.nc.f64 	%fd63, [%rd10+512];
	mul.wide.u32 	%rd48, %r24, 8;
	add.s64 	%rd49, %rd1, %rd48;
	ld.global.nc.f64 	%fd64, [%rd49];
	fma.rn.f64 	%fd75, %fd63, %fd64, %fd75;
$L__BB12_29:
	ld.global.nc.u32 	%r25, [%rd9+384];
	setp.lt.s32 	%p40, %r25, 0;
	setp.ge.s32 	%p41, %r25, %r33;
	or.pred  	%p42, %p40, %p41;
	@%p42 bra 	$L__BB12_31;
	ld.global.nc.f64 	%fd65, [%rd10+768];
	mul.wide.u32 	%rd50, %r25, 8;
	add.s64 	%rd51, %rd1, %rd50;
	ld.global.nc.f64 	%fd66, [%rd51];
	fma.rn.f64 	%fd75, %fd65, %fd66, %fd75;
$L__BB12_31:
	add.s32 	%r53, %r53, 4;
$L__BB12_32:
	setp.eq.s32 	%p43, %r21, 0;
	@%p43 bra 	$L__BB12_42;
	setp.eq.s32 	%p44, %r21, 1;
	@%p44 bra 	$L__BB12_39;
	shl.b32 	%r45, %r53, 5;
	add.s32 	%r46, %r4, %r45;
	mul.wide.s32 	%rd52, %r46, 4;
	add.s64 	%rd11, %rd3, %rd52;
	ld.global.nc.u32 	%r28, [%rd11];
	mul.wide.s32 	%rd53, %r46, 8;
	add.s64 	%rd12, %rd2, %rd53;
	setp.lt.s32 	%p45, %r28, 0;
	setp.ge.s32 	%p46, %r28, %r33;
	or.pred  	%p47, %p45, %p46;
	@%p47 bra 	$L__BB12_36;
	ld.global.nc.f64 	%fd68, [%rd12];
	mul.wide.u32 	%rd54, %r28, 8;
	add.s64 	%rd55, %rd1, %rd54;
	ld.global.nc.f64 	%fd69, [%rd55];
	fma.rn.f64 	%fd75, %fd68, %fd69, %fd75;
$L__BB12_36:
	ld.global.nc.u32 	%r29, [%rd11+128];
	setp.lt.s32 	%p48, %r29, 0;
	setp.ge.s32 	%p49, %r29, %r33;
	or.pred  	%p50, %p48, %p49;
	@%p50 bra 	$L__BB12_38;
	ld.global.nc.f64 	%fd70, [%rd12+256];
	mul.wide.u32 	%rd56, %r29, 8;
	add.s64 	%rd57, %rd1, %rd56;
	ld.global.nc.f64 	%fd71, [%rd57];
	fma.rn.f64 	%fd75, %fd70, %fd71, %fd75;
$L__BB12_38:
	add.s32 	%r53, %r53, 2;
$L__BB12_39:
	and.b32  	%r47, %r3, 1;
	setp.eq.b32 	%p51, %r47, 1;
	not.pred 	%p52, %p51;
	@%p52 bra 	$L__BB12_42;
	shl.b32 	%r48, %r53, 5;
	add.s32 	%r49, %r4, %r48;
	mul.wide.s32 	%rd58, %r49, 4;
	add.s64 	%rd59, %rd3, %rd58;
	ld.global.nc.u32 	%r32, [%rd59];
	mul.wide.s32 	%rd60, %r49, 8;
	add.s64 	%rd13, %rd2, %rd60;
	setp.lt.s32 	%p53, %r32, 0;
	setp.ge.s32 	%p54, %r32, %r33;
	or.pred  	%p55, %p53, %p54;
	@%p55 bra 	$L__BB12_42;
	ld.global.nc.f64 	%fd72, [%rd13];
	mul.wide.u32 	%rd61, %r32, 8;
	add.s64 	%rd62, %rd1, %rd61;
	ld.global.nc.f64 	%fd73, [%rd62];
	fma.rn.f64 	%fd75, %fd72, %fd73, %fd75;
$L__BB12_42:
	cvta.to.global.u64 	%rd63, %rd16;
	mul.wide.s32 	%rd64, %r2, 8;
	add.s64 	%rd65, %rd63, %rd64;
	st.global.f64 	[%rd65], %fd75;
$L__BB12_43:
	ret;

}
	// .globl	_Z11vecvec_prodiPdS_S_
.visible .entry _Z11vecvec_prodiPdS_S_(
	.param .u32 _Z11vecvec_prodiPdS_S__param_0,
	.param .u64 .ptr .align 1 _Z11vecvec_prodiPdS_S__param_1,
	.param .u64 .ptr .align 1 _Z11vecvec_prodiPdS_S__param_2,
	.param .u64 .ptr .align 1 _Z11vecvec_prodiPdS_S__param_3
)
{
	.reg .pred 	%p<2>;
	.reg .b32 	%r<6>;
	.reg .b64 	%rd<11>;
	.reg .b64 	%fd<4>;

	ld.param.u32 	%r2, [_Z11vecvec_prodiPdS_S__param_0];
	ld.param.u64 	%rd1, [_Z11vecvec_prodiPdS_S__param_1];
	ld.param.u64 	%rd2, [_Z11vecvec_prodiPdS_S__param_2];
	ld.param.u64 	%rd3, [_Z11vecvec_prodiPdS_S__param_3];
	mov.u32 	%r3, %ntid.x;
	mov.u32 	%r4, %ctaid.x;
	mov.u32 	%r5, %tid.x;
	mad.lo.s32 	%r1, %r3, %r4, %r5;
	setp.ge.s32 	%p1, %r1, %r2;
	@%p1 bra 	$L__BB13_2;
	cvta.to.global.u64 	%rd4, %rd1;
	cvta.to.global.u64 	%rd5, %rd2;
	cvta.to.global.u64 	%rd6, %rd3;
	mul.wide.s32 	%rd7, %r1, 8;
	add.s64 	%rd8, %rd4, %rd7;
	ld.global.f64 	%fd1, [%rd8];
	add.s64 	%rd9, %rd5, %rd7;
	ld.global.f64 	%fd2, [%rd9];
	mul.f64 	%fd3, %fd1, %fd2;
	add.s64 	%rd10, %rd6, %rd7;
	st.global.f64 	[%rd10], %fd3;
$L__BB13_2:
	ret;

}
	// .globl	_Z9addReducePdS_
.visible .entry _Z9addReducePdS_(
	.param .u64 .ptr .align 1 _Z9addReducePdS__param_0,
	.param .u64 .ptr .align 1 _Z9addReducePdS__param_1
)
{
	.reg .pred 	%p<6>;
	.reg .b32 	%r<16>;
	.reg .b64 	%rd<11>;
	.reg .b64 	%fd<26>;

	ld.param.u64 	%rd2, [_Z9addReducePdS__param_0];
	ld.param.u64 	%rd1, [_Z9addReducePdS__param_1];
	cvta.to.global.u64 	%rd3, %rd2;
	mov.u32 	%r1, %tid.x;
	mov.u32 	%r2, %ctaid.x;
	mov.u32 	%r15, %ntid.x;
	mul.lo.s32 	%r7, %r15, %r2;
	shl.b32 	%r8, %r7, 1;
	add.s32 	%r9, %r8, %r1;
	mul.wide.u32 	%rd4, %r9, 8;
	add.s64 	%rd5, %rd3, %rd4;
	ld.global.f64 	%fd1, [%rd5];
	add.s32 	%r10, %r9, %r15;
	mul.wide.u32 	%rd6, %r10, 8;
	add.s64 	%rd7, %rd3, %rd6;
	ld.global.f64 	%fd2, [%rd7];
	add.f64 	%fd3, %fd1, %fd2;
	shl.b32 	%r11, %r1, 3;
	mov.u32 	%r12, sdata_red;
	add.s32 	%r4, %r12, %r11;
	st.shared.f64 	[%r4], %fd3;
	bar.sync 	0;
	setp.lt.u32 	%p1, %r15, 66;
	@%p1 bra 	$L__BB14_4;
$L__BB14_1:
	shr.u32 	%r6, %r15, 1;
	setp.ge.u32 	%p2, %r1, %r6;
	@%p2 bra 	$L__BB14_3;
	shl.b32 	%r13, %r6, 3;
	add.s32 	%r14, %r4, %r13;
	ld.shared.f64 	%fd4, [%r14];
	ld.shared.f64 	%fd5, [%r4];
	add.f64 	%fd6, %fd4, %fd5;
	st.shared.f64 	[%r4], %fd6;
	bar.sync 	0;
$L__BB14_3:
	setp.gt.u32 	%p3, %r15, 131;
	mov.u32 	%r15, %r6;
	@%p3 bra 	$L__BB14_1;
$L__BB14_4:
	setp.gt.u32 	%p4, %r1, 31;
	@%p4 bra 	$L__BB14_7;
	ld.volatile.shared.f64 	%fd7, [%r4+256];
	ld.volatile.shared.f64 	%fd8, [%r4];
	add.f64 	%fd9, %fd7, %fd8;
	st.volatile.shared.f64 	[%r4], %fd9;
	ld.volatile.shared.f64 	%fd10, [%r4+128];
	ld.volatile.shared.f64 	%fd11, [%r4];
	add.f64 	%fd12, %fd10, %fd11;
	st.volatile.shared.f64 	[%r4], %fd12;
	ld.volatile.shared.f64 	%fd13, [%r4+64];
	ld.volatile.shared.f64 	%fd14, [%r4];
	add.f64 	%fd15, %fd13, %fd14;
	st.volatile.shared.f64 	[%r4], %fd15;
	ld.volatile.shared.f64 	%fd16, [%r4+32];
	ld.volatile.shared.f64 	%fd17, [%r4];
	add.f64 	%fd18, %fd16, %fd17;
	st.volatile.shared.f64 	[%r4], %fd18;
	ld.volatile.shared.f64 	%fd19, [%r4+16];
	ld.volatile.shared.f64 	%fd20, [%r4];
	add.f64 	%fd21, %fd19, %fd20;
	st.volatile.shared.f64 	[%r4], %fd21;
	ld.volatile.shared.f64 	%fd22, [%r4+8];
	ld.volatile.shared.f64 	%fd23, [%r4];
	add.f64 	%fd24, %fd22, %fd23;
	st.volatile.shared.f64 	[%r4], %fd24;
	setp.ne.s32 	%p5, %r1, 0;
	@%p5 bra 	$L__BB14_7;
	ld.shared.f64 	%fd25, [sdata_red];
	cvta.to.global.u64 	%rd8, %rd1;
	mul.wide.u32 	%rd9, %r2, 8;
	add.s64 	%rd10, %rd8, %rd9;
	st.global.f64 	[%rd10], %fd25;
$L__BB14_7:
	ret;

}
	// .globl	_Z4axpyidPKdPd
.visible .entry _Z4axpyidPKdPd(
	.param .u32 _Z4axpyidPKdPd_param_0,
	.param .f64 _Z4axpyidPKdPd_param_1,
	.param .u64 .ptr .align 1 _Z4axpyidPKdPd_param_2,
	.param .u64 .ptr .align 1 _Z4axpyidPKdPd_param_3
)
{
	.reg .pred 	%p<2>;
	.reg .b32 	%r<6>;
	.reg .b64 	%rd<8>;
	.reg .b64 	%fd<5>;

	ld.param.u32 	%r2, [_Z4axpyidPKdPd_param_0];
	ld.param.f64 	%fd1, [_Z4axpyidPKdPd_param_1];
	ld.param.u64 	%rd1, [_Z4axpyidPKdPd_param_2];
	ld.param.u64 	%rd2, [_Z4axpyidPKdPd_param_3];
	mov.u32 	%r3, %ctaid.x;
	mov.u32 	%r4, %ntid.x;
	mov.u32 	%r5, %tid.x;
	mad.lo.s32 	%r1, %r3, %r4, %r5;
	setp.ge.s32 	%p1, %r1, %r2;
	@%p1 bra 	$L__BB15_2;
	cvta.to.global.u64 	%rd3, %rd2;
	cvta.to.global.u64 	%rd4, %rd1;
	mul.wide.s32 	%rd5, %r1, 8;
	add.s64 	%rd6, %rd3, %rd5;
	ld.global.f64 	%fd2, [%rd6];
	add.s64 	%rd7, %rd4, %rd5;
	ld.global.f64 	%fd3, [%rd7];
	fma.rn.f64 	%fd4, %fd1, %fd3, %fd2;
	st.global.f64 	[%rd6], %fd4;
$L__BB15_2:
	ret;

}
	// .globl	_Z9scale_gpuidPKdPd
.visible .entry _Z9scale_gpuidPKdPd(
	.param .u32 _Z9scale_gpuidPKdPd_param_0,
	.param .f64 _Z9scale_gpuidPKdPd_param_1,
	.param .u64 .ptr .align 1 _Z9scale_gpuidPKdPd_param_2,
	.param .u64 .ptr .align 1 _Z9scale_gpuidPKdPd_param_3
)
{
	.reg .pred 	%p<2>;
	.reg .b32 	%r<6>;
	.reg .b64 	%rd<8>;
	.reg .b64 	%fd<4>;

	ld.param.u32 	%r2, [_Z9scale_gpuidPKdPd_param_0];
	ld.param.f64 	%fd1, [_Z9scale_gpuidPKdPd_param_1];
	ld.param.u64 	%rd1, [_Z9scale_gpuidPKdPd_param_2];
	ld.param.u64 	%rd2, [_Z9scale_gpuidPKdPd_param_3];
	mov.u32 	%r3, %ctaid.x;
	mov.u32 	%r4, %ntid.x;
	mov.u32 	%r5, %tid.x;
	mad.lo.s32 	%r1, %r3, %r4, %r5;
	setp.ge.s32 	%p1, %r1, %r2;
	@%p1 bra 	$L__BB16_2;
	cvta.to.global.u64 	%rd3, %rd1;
	cvta.to.global.u64 	%rd4, %rd2;
	mul.wide.s32 	%rd5, %r1, 8;
	add.s64 	%rd6, %rd3, %rd5;
	ld.global.f64 	%fd2, [%rd6];
	mul.f64 	%fd3, %fd1, %fd2;
	add.s64 	%rd7, %rd4, %rd5;
	st.global.f64 	[%rd7], %fd3;
$L__BB16_2:
	ret;

}


// ===== COMPILED SASS (sm_100) =====

	.target	sm_100

	.elftype	@"ET_EXEC"


//--------------------- .note.nv.tkinfo           --------------------------
	.section	.note.nv.tkinfo,"",@"SHT_NOTE"
	.sectionflags	@"SHF_NOTE_NV_TKINFO"
	.tkinfo
        /*0018*/ 	.word	0x00000002
        /*0030*/ 	.string	""
        /*0030*/ 	.string	"ptxas"
        /*0030*/ 	.string	"Cuda compilation tools, release 13.0, V13.0.88"
        /*0030*/ 	.string	"Build cuda_13.0.r13.0/compiler.36424714_0"
        /*0030*/ 	.string	"-arch sm_100 -m 64 "



//--------------------- .note.nv.cuinfo           --------------------------
	.section	.note.nv.cuinfo,"",@"SHT_NOTE"
	.sectionflags	@"SHF_NOTE_NV_CUINFO"
        /*0018*/ 	.short	0x0002
        /*001a*/ 	.short	0x0064
        /*001c*/ 	.short	0x0082
	.zero		2


//--------------------- .nv.info                  --------------------------
	.section	.nv.info,"",@"SHT_CUDA_INFO"
	.align	4


	//----- nvinfo : EIATTR_REGCOUNT
	.align		4
        /*0000*/ 	.byte	0x04, 0x2f
        /*0002*/ 	.short	(.L_1 - .L_0)
	.align		4
.L_0:
        /*0004*/ 	.word	index@(_Z9VectorAddiPdS_S_)
        /*0008*/ 	.word	0x0000000e


	//----- nvinfo : EIATTR_FRAME_SIZE
	.align		4
.L_1:
        /*000c*/ 	.byte	0x04, 0x11
        /*000e*/ 	.short	(.L_3 - .L_2)
	.align		4
.L_2:
        /*0010*/ 	.word	index@(_Z9VectorAddiPdS_S_)
        /*0014*/ 	.word	0x00000000


	//----- nvinfo : EIATTR_REGCOUNT
	.align		4
.L_3:
        /*0018*/ 	.byte	0x04, 0x2f
        /*001a*/ 	.short	(.L_5 - .L_4)
	.align		4
.L_4:
        /*001c*/ 	.word	index@(_Z9kron_prodiiiiPdS_S_)
        /*0020*/ 	.word	0x00000014


	//----- nvinfo : EIATTR_FRAME_SIZE
	.align		4
.L_5:
        /*0024*/ 	.byte	0x04, 0x11
        /*0026*/ 	.short	(.L_7 - .L_6)
	.align		4
.L_6:
        /*0028*/ 	.word	index@(_Z9kron_prodiiiiPdS_S_)
        /*002c*/ 	.word	0x00000000


	//----- nvinfo : EIATTR_REGCOUNT
	.align		4
.L_7:
        /*0030*/ 	.byte	0x04, 0x2f
        /*0032*/ 	.short	(.L_9 - .L_8)
	.align		4
.L_8:
        /*0034*/ 	.word	index@(_Z8iden_setiPd)
        /*0038*/ 	.word	0x0000000a


	//----- nvinfo : EIATTR_FRAME_SIZE
	.align		4
.L_9:
        /*003c*/ 	.byte	0x04, 0x11
        /*003e*/ 	.short	(.L_11 - .L_10)
	.align		4
.L_10:
        /*0040*/ 	.word	index@(_Z8iden_setiPd)
        /*0044*/ 	.word	0x00000000


	//----- nvinfo : EIATTR_REGCOUNT
	.align		4
.L_11:
        /*0048*/ 	.byte	0x04, 0x2f
        /*004a*/ 	.short	(.L_13 - .L_12)
	.align		4
.L_12:
        /*004c*/ 	.word	index@(_Z10delta1_setiPd)
        /*0050*/ 	.word	0x0000000e


	//----- nvinfo : EIATTR_FRAME_SIZE
	.align		4
.L_13:
        /*0054*/ 	.byte	0x04, 0x11
        /*0056*/ 	.short	(.L_15 - .L_14)
	.align		4
.L_14:
        /*0058*/ 	.word	index@(_Z10delta1_setiPd)
        /*005c*/ 	.word	0x00000000


	//----- nvinfo : EIATTR_REGCOUNT
	.align		4
.L_15:
        /*0060*/ 	.byte	0x04, 0x2f
        /*0062*/ 	.short	(.L_17 - .L_16)
	.align		4
.L_16:
        /*0064*/ 	.word	index@(_Z14nz_bool_finderiPKdPi)
        /*0068*/ 	.word	0x0000000a


	//----- nvinfo : EIATTR_FRAME_SIZE
	.align		4
.L_17:
        /*006c*/ 	.byte	0x04, 0x11
        /*006e*/ 	.short	(.L_19 - .L_18)
	.align		4
.L_18:
        /*0070*/ 	.word	index@(_Z14nz_bool_finderiPKdPi)
        /*0074*/ 	.word	0x00000000


	//----- nvinfo : EIATTR_REGCOUNT
	.align		4
.L_19:
        /*0078*/ 	.byte	0x04, 0x2f
        /*007a*/ 	.short	(.L_21 - .L_20)
	.align		4
.L_20:
        /*007c*/ 	.word	index@(_Z9rowReduceiPKiPi)
        /*0080*/ 	.word	0x0000000c


	//----- nvinfo : EIATTR_FRAME_SIZE
	.align		4
.L_21:
        /*0084*/ 	.byte	0x04, 0x11
        /*0086*/ 	.short	(.L_23 - .L_22)
	.align		4
.L_22:
        /*0088*/ 	.word	index@(_Z9rowReduceiPKiPi)
        /*008c*/ 	.word	0x00000000


	//----- nvinfo : EIATTR_REGCOUNT
	.align		4
.L_23:
        /*0090*/ 	.byte	0x04, 0x2f
        /*0092*/ 	.short	(.L_25 - .L_24)
	.align		4
.L_24:
        /*0094*/ 	.word	index@(_Z25prescan_large_unoptimizedPiS_iS_)
        /*0098*/ 	.word	0x0000000e


	//----- nvinfo : EIATTR_FRAME_SIZE
	.align		4
.L_25:
        /*009c*/ 	.byte	0x04, 0x11
        /*009e*/ 	.short	(.L_27 - .L_26)
	.align		4
.L_26:
        /*00a0*/ 	.word	index@(_Z25prescan_large_unoptimizedPiS_iS_)
        /*00a4*/ 	.word	0x00000000


	//----- nvinfo : EIATTR_REGCOUNT
	.align		4
.L_27:
        /*00a8*/ 	.byte	0x04, 0x2f
        /*00aa*/ 	.short	(.L_29 - .L_28)
	.align		4
.L_28:
        /*00ac*/ 	.word	index@(_Z3addPiiS_)
        /*00b0*/ 	.word	0x0000000c


	//----- nvinfo : EIATTR_FRAME_SIZE
	.align		4
.L_29:
        /*00b4*/ 	.byte	0x04, 0x11
        /*00b6*/ 	.short	(.L_31 - .L_30)
	.align		4
.L_30:
        /*00b8*/ 	.word	index@(_Z3addPiiS_)
        /*00bc*/ 	.word	0x00000000


	//----- nvinfo : EIATTR_REGCOUNT
	.align		4
.L_31:
        /*00c0*/ 	.byte	0x04, 0x2f
        /*00c2*/ 	.short	(.L_33 - .L_32)
	.align		4
.L_32:
        /*00c4*/ 	.word	index@(_Z14computeWarpMaxPKiPii)
        /*00c8*/ 	.word	0x0000000e


	//----- nvinfo : EIATTR_FRAME_SIZE
	.align		4
.L_33:
        /*00cc*/ 	.byte	0x04, 0x11
        /*00ce*/ 	.short	(.L_35 - .L_34)
	.align		4
.L_34:
        /*00d0*/ 	.word	index@(_Z14computeWarpMaxPKiPii)
        /*00d4*/ 	.word	0x00000000


	//----- nvinfo : EIATTR_REGCOUNT
	.align		4
.L_35:
        /*00d8*/ 	.byte	0x04, 0x2f
        /*00da*/ 	.short	(.L_37 - .L_36)
	.align		4
.L_36:
        /*00dc*/ 	.word	index@(_Z10nz_per_rowiPdPiS_S0_)
        /*00e0*/ 	.word	0x00000014


	//----- nvinfo : EIATTR_FRAME_SIZE
	.align		4
.L_37:
        /*00e4*/ 	.byte	0x04, 0x11
        /*00e6*/ 	.short	(.L_39 - .L_38)
	.align		4
.L_38:
        /*00e8*/ 	.word	index@(_Z10nz_per_rowiPdPiS_S0_)
        /*00ec*/ 	.word	0x00000000


	//----- nvinfo : EIATTR_REGCOUNT
	.align		4
.L_39:
        /*00f0*/ 	.byte	0x04, 0x2f
        /*00f2*/ 	.short	(.L_41 - .L_40)
	.align		4
.L_40:
        /*00f4*/ 	.word	index@(_Z15sellc_assembleriPKiS0_PKdS0_S0_PdS0_Pi)
        /*00f8*/ 	.word	0x00000020


	//----- nvinfo : EIATTR_FRAME_SIZE
	.align		4
.L_41:
        /*00fc*/ 	.byte	0x04, 0x11
        /*00fe*/ 	.short	(.L_43 - .L_42)
	.align		4
.L_42:
        /*0100*/ 	.word	index@(_Z15sellc_assembleriPKiS0_PKdS0_S0_PdS0_Pi)
        /*0104*/ 	.word	0x00000000


	//----- nvinfo : EIATTR_REGCOUNT
	.align		4
.L_43:
        /*0108*/ 	.byte	0x04, 0x2f
        /*010a*/ 	.short	(.L_45 - .L_44)
	.align		4
.L_44:
        /*010c*/ 	.word	index@(_Z8spmv_crsiPKdPKiS2_S0_Pd)
        /*0110*/ 	.word	0x00000020


	//----- nvinfo : EIATTR_FRAME_SIZE
	.align		4
.L_45:
        /*0114*/ 	.byte	0x04, 0x11
        /*0116*/ 	.short	(.L_47 - .L_46)
	.align		4
.L_46:
        /*0118*/ 	.word	index@(_Z8spmv_crsiPKdPKiS2_S0_Pd)
        /*011c*/ 	.word	0x00000000


	//----- nvinfo : EIATTR_REGCOUNT
	.align		4
.L_47:
        /*0120*/ 	.byte	0x04, 0x2f
        /*0122*/ 	.short	(.L_49 - .L_48)
	.align		4
.L_48:
        /*0124*/ 	.word	index@(_Z14sellc_multiplyiPKdPKiS2_S2_S0_Pd)
        /*0128*/ 	.word	0x00000020


	//----- nvinfo : EIATTR_FRAME_SIZE
	.align		4
.L_49:
        /*012c*/ 	.byte	0x04, 0x11
        /*012e*/ 	.short	(.L_51 - .L_50)
	.align		4
.L_50:
        /*0130*/ 	.word	index@(_Z14sellc_multiplyiPKdPKiS2_S2_S0_Pd)
        /*0134*/ 	.word	0x00000000


	//----- nvinfo : EIATTR_REGCOUNT
	.align		4
.L_51:
        /*0138*/ 	.byte	0x04, 0x2f
        /*013a*/ 	.short	(.L_53 - .L_52)
	.align		4
.L_52:
        /*013c*/ 	.word	index@(_Z11vecvec_prodiPdS_S_)
        /*0140*/ 	.word	0x0000000e


	//----- nvinfo : EIATTR_FRAME_SIZE
	.align		4
.L_53:
        /*0144*/ 	.byte	0x04, 0x11
        /*0146*/ 	.short	(.L_55 - .L_54)
	.align		4
.L_54:
        /*0148*/ 	.word	index@(_Z11vecvec_prodiPdS_S_)
        /*014c*/ 	.word	0x00000000


	//----- nvinfo : EIATTR_REGCOUNT
	.align		4
.L_55:
        /*0150*/ 	.byte	0x04, 0x2f
        /*0152*/ 	.short	(.L_57 - .L_56)
	.align		4
.L_56:
        /*0154*/ 	.word	index@(_Z9addReducePdS_)
        /*0158*/ 	.word	0x00000010


	//----- nvinfo : EIATTR_FRAME_SIZE
	.align		4
.L_57:
        /*015c*/ 	.byte	0x04, 0x11
        /*015e*/ 	.short	(.L_59 - .L_58)
	.align		4
.L_58:
        /*0160*/ 	.word	index@(_Z9addReducePdS_)
        /*0164*/ 	.word	0x00000000


	//----- nvinfo : EIATTR_REGCOUNT
	.align		4
.L_59:
        /*0168*/ 	.byte	0x04, 0x2f
        /*016a*/ 	.short	(.L_61 - .L_60)
	.align		4
.L_60:
        /*016c*/ 	.word	index@(_Z4axpyidPKdPd)
        /*0170*/ 	.word	0x0000000a


	//----- nvinfo : EIATTR_FRAME_SIZE
	.align		4
.L_61:
        /*0174*/ 	.byte	0x04, 0x11
        /*0176*/ 	.short	(.L_63 - .L_62)
	.align		4
.L_62:
        /*0178*/ 	.word	index@(_Z4axpyidPKdPd)
        /*017c*/ 	.word	0x00000000


	//----- nvinfo : EIATTR_REGCOUNT
	.align		4
.L_63:
        /*0180*/ 	.byte	0x04, 0x2f
        /*0182*/ 	.short	(.L_65 - .L_64)
	.align		4
.L_64:
        /*0184*/ 	.word	index@(_Z9scale_gpuidPKdPd)
        /*0188*/ 	.word	0x0000000c


	//----- nvinfo : EIATTR_FRAME_SIZE
	.align		4
.L_65:
        /*018c*/ 	.byte	0x04, 0x11
        /*018e*/ 	.short	(.L_67 - .L_66)
	.align		4
.L_66:
        /*0190*/ 	.word	index@(_Z9scale_gpuidPKdPd)
        /*0194*/ 	.word	0x00000000


	//----- nvinfo : EIATTR_MIN_STACK_SIZE
	.align		4
.L_67:
        /*0198*/ 	.byte	0x04, 0x12
        /*019a*/ 	.short	(.L_69 - .L_68)
	.align		4
.L_68:
        /*019c*/ 	.word	index@(_Z9scale_gpuidPKdPd)
        /*01a0*/ 	.word	0x00000000


	//----- nvinfo : EIATTR_MIN_STACK_SIZE
	.align		4
.L_69:
        /*01a4*/ 	.byte	0x04, 0x12
        /*01a6*/ 	.short	(.L_71 - .L_70)
	.align		4
.L_70:
        /*01a8*/ 	.word	index@(_Z4axpyidPKdPd)
        /*01ac*/ 	.word	0x00000000


	//----- nvinfo : EIATTR_MIN_STACK_SIZE
	.align		4
.L_71:
        /*01b0*/ 	.byte	0x04, 0x12
        /*01b2*/ 	.short	(.L_73 - .L_72)
	.align		4
.L_72:
        /*01b4*/ 	.word	index@(_Z9addReducePdS_)
        /*01b8*/ 	.word	0x00000000


	//----- nvinfo : EIATTR_MIN_STACK_SIZE
	.align		4
.L_73:
        /*01bc*/ 	.byte	0x04, 0x12
        /*01be*/ 	.short	(.L_75 - .L_74)
	.align		4
.L_74:
        /*01c0*/ 	.word	index@(_Z11vecvec_prodiPdS_S_)
        /*01c4*/ 	.word	0x00000000


	//----- nvinfo : EIATTR_MIN_STACK_SIZE
	.align		4
.L_75:
        /*01c8*/ 	.byte	0x04, 0x12
        /*01ca*/ 	.short	(.L_77 - .L_76)
	.align		4
.L_76:
        /*01cc*/ 	.word	index@(_Z14sellc_multiplyiPKdPKiS2_S2_S0_Pd)
        /*01d0*/ 	.word	0x00000000


	//----- nvinfo : EIATTR_MIN_STACK_SIZE
	.align		4
.L_77:
        /*01d4*/ 	.byte	0x04, 0x12
        /*01d6*/ 	.short	(.L_79 - .L_78)
	.align		4
.L_78:
        /*01d8*/ 	.word	index@(_Z8spmv_crsiPKdPKiS2_S0_Pd)
        /*01dc*/ 	.word	0x00000000


	//----- nvinfo : EIATTR_MIN_STACK_SIZE
	.align		4
.L_79:
        /*01e0*/ 	.byte	0x04, 0x12
        /*01e2*/ 	.short	(.L_81 - .L_80)
	.align		4
.L_80:
        /*01e4*/ 	.word	index@(_Z15sellc_assembleriPKiS0_PKdS0_S0_PdS0_Pi)
        /*01e8*/ 	.word	0x00000000


	//----- nvinfo : EIATTR_MIN_STACK_SIZE
	.align		4
.L_81:
        /*01ec*/ 	.byte	0x04, 0x12
        /*01ee*/ 	.short	(.L_83 - .L_82)
	.align		4
.L_82:
        /*01f0*/ 	.word	index@(_Z10nz_per_rowiPdPiS_S0_)
        /*01f4*/ 	.word	0x00000000


	//----- nvinfo : EIATTR_MIN_STACK_SIZE
	.align		4
.L_83:
        /*01f8*/ 	.byte	0x04, 0x12
        /*01fa*/ 	.short	(.L_85 - .L_84)
	.align		4
.L_84:
        /*01fc*/ 	.word	index@(_Z14computeWarpMaxPKiPii)
        /*0200*/ 	.word	0x00000000


	//----- nvinfo : EIATTR_MIN_STACK_SIZE
	.align		4
.L_85:
        /*0204*/ 	.byte	0x04, 0x12
        /*0206*/ 	.short	(.L_87 - .L_86)
	.align		4
.L_86:
        /*0208*/ 	.word	index@(_Z3addPiiS_)
        /*020c*/ 	.word	0x00000000


	//----- nvinfo : EIATTR_MIN_STACK_SIZE
	.align		4
.L_87:
        /*0210*/ 	.byte	0x04, 0x12
        /*0212*/ 	.short	(.L_89 - .L_88)
	.align		4
.L_88:
        /*0214*/ 	.word	index@(_Z25prescan_large_unoptimizedPiS_iS_)
        /*0218*/ 	.word	0x00000000


	//----- nvinfo : EIATTR_MIN_STACK_SIZE
	.align		4
.L_89:
        /*021c*/ 	.byte	0x04, 0x12
        /*021e*/ 	.short	(.L_91 - .L_90)
	.align		4
.L_90:
        /*0220*/ 	.word	index@(_Z9rowReduceiPKiPi)
        /*0224*/ 	.word	0x00000000


	//----- nvinfo : EIATTR_MIN_STACK_SIZE
	.align		4
.L_91:
        /*0228*/ 	.byte	0x04, 0x12
        /*022a*/ 	.short	(.L_93 - .L_92)
	.align		4
.L_92:
        /*022c*/ 	.word	index@(_Z14nz_bool_finderiPKdPi)
        /*0230*/ 	.word	0x00000000


	//----- nvinfo : EIATTR_MIN_STACK_SIZE
	.align		4
.L_93:
        /*0234*/ 	.byte	0x04, 0x12
        /*0236*/ 	.short	(.L_95 - .L_94)
	.align		4
.L_94:
        /*0238*/ 	.word	index@(_Z10delta1_setiPd)
        /*023c*/ 	.word	0x00000000


	//----- nvinfo : EIATTR_MIN_STACK_SIZE
	.align		4
.L_95:
        /*0240*/ 	.byte	0x04, 0x12
        /*0242*/ 	.short	(.L_97 - .L_96)
	.align		4
.L_96:
        /*0244*/ 	.word	index@(_Z8iden_setiPd)
        /*0248*/ 	.word	0x00000000


	//----- nvinfo : EIATTR_MIN_STACK_SIZE
	.align		4
.L_97:
        /*024c*/ 	.byte	0x04, 0x12
        /*024e*/ 	.short	(.L_99 - .L_98)
	.align		4
.L_98:
        /*0250*/ 	.word	index@(_Z9kron_prodiiiiPdS_S_)
        /*0254*/ 	.word	0x00000000


	//----- nvinfo : EIATTR_MIN_STACK_SIZE
	.align		4
.L_99:
        /*0258*/ 	.byte	0x04, 0x12
        /*025a*/ 	.short	(.L_101 - .L_100)
	.align		4
.L_100:
        /*025c*/ 	.word	index@(_Z9VectorAddiPdS_S_)
        /*0260*/ 	.word	0x00000000
.L_101:


//--------------------- .nv.compat                --------------------------
	.section	.nv.compat,"",@"SHT_CUDA_COMPAT_INFO"
	.align	4
        /*0000*/ 	.byte	0x02, 0x09, 0x00, 0x00, 0x02, 0x02, 0x01, 0x00, 0x02, 0x05, 0x05, 0x00, 0x03, 0x07, 0x01, 0x01
        /*0010*/ 	.byte	0x02, 0x03, 0x00, 0x00, 0x02, 0x06, 0x01, 0x00, 0x04, 0x0b, 0x08, 0x00, 0x01, 0x00, 0x00, 0x00
        /*0020*/ 	.byte	0x00, 0x00, 0x00, 0x00


//--------------------- .nv.info._Z9scale_gpuidPKdPd --------------------------
	.section	.nv.info._Z9scale_gpuidPKdPd,"",@"SHT_CUDA_INFO"
	.sectionflags	@""
	.align	4


	//----- nvinfo : EIATTR_CUDA_API_VERSION
	.align		4
        /*0000*/ 	.byte	0x04, 0x37
        /*0002*/ 	.short	(.L_103 - .L_102)
.L_102:
        /*0004*/ 	.word	0x00000082


	//----- nvinfo : EIATTR_KPARAM_INFO
	.align		4
.L_103:
        /*0008*/ 	.byte	0x04, 0x17
        /*000a*/ 	.short	(.L_105 - .L_104)
.L_104:
        /*000c*/ 	.word	0x00000000
        /*0010*/ 	.short	0x0003
        /*0012*/ 	.short	0x0018
        /*0014*/ 	.byte	0x00, 0xf5, 0x21, 0x00


	//----- nvinfo : EIATTR_KPARAM_INFO
	.align		4
.L_105:
        /*0018*/ 	.byte	0x04, 0x17
        /*001a*/ 	.short	(.L_107 - .L_106)
.L_106:
        /*001c*/ 	.word	0x00000000
        /*0020*/ 	.short	0x0002
        /*0022*/ 	.short	0x0010
        /*0024*/ 	.byte	0x00, 0xf5, 0x21, 0x00


	//----- nvinfo : EIATTR_KPARAM_INFO
	.align		4
.L_107:
        /*0028*/ 	.byte	0x04, 0x17
        /*002a*/ 	.short	(.L_109 - .L_108)
.L_108:
        /*002c*/ 	.word	0x00000000
        /*0030*/ 	.short	0x0001
        /*0032*/ 	.short	0x0008
        /*0034*/ 	.byte	0x00, 0xf0, 0x21, 0x00


	//----- nvinfo : EIATTR_KPARAM_INFO
	.align		4
.L_109:
        /*0038*/ 	.byte	0x04, 0x17
        /*003a*/ 	.short	(.L_111 - .L_110)
.L_110:
        /*003c*/ 	.word	0x00000000
        /*0040*/ 	.short	0x0000
        /*0042*/ 	.short	0x0000
        /*0044*/ 	.byte	0x00, 0xf0, 0x11, 0x00


	//----- nvinfo : EIATTR_SPARSE_MMA_MASK
	.align		4
.L_111:
        /*0048*/ 	.byte	0x03, 0x50
        /*004a*/ 	.short	0x0000


	//----- nvinfo : EIATTR_MAXREG_COUNT
	.align		4
        /*004c*/ 	.byte	0x03, 0x1b
        /*004e*/ 	.short	0x00ff


	//----- nvinfo : EIATTR_MERCURY_ISA_VERSION
	.align		4
        /*0050*/ 	.byte	0x03, 0x5f
        /*0052*/ 	.short	0x0101


	//----- nvinfo : EIATTR_VRC_CTA_INIT_COUNT
	.align		4
        /*0054*/ 	.byte	0x02, 0x4a
	.zero		1
	.zero		1


	//----- nvinfo : EIATTR_EXIT_INSTR_OFFSETS
	.align		4
        /*0058*/ 	.byte	0x04, 0x1c
        /*005a*/ 	.short	(.L_113 - .L_112)


	//   ....[0]....
.L_112:
        /*005c*/ 	.word	0x00000070


	//   ....[1]....
        /*0060*/ 	.word	0x00000110


	//----- nvinfo : EIATTR_CBANK_PARAM_SIZE
	.align		4
.L_113:
        /*0064*/ 	.byte	0x03, 0x19
        /*0066*/ 	.short	0x0020


	//----- nvinfo : EIATTR_PARAM_CBANK
	.align		4
        /*0068*/ 	.byte	0x04, 0x0a
        /*006a*/ 	.short	(.L_115 - .L_114)
	.align		4
.L_114:
        /*006c*/ 	.word	index@(.nv.constant0._Z9scale_gpuidPKdPd)
        /*0070*/ 	.short	0x0380
        /*0072*/ 	.short	0x0020


	//----- nvinfo : EIATTR_SW_WAR
	.align		4
.L_115:
        /*0074*/ 	.byte	0x04, 0x36
        /*0076*/ 	.short	(.L_117 - .L_116)
.L_116:
        /*0078*/ 	.word	0x00000008
.L_117:


//--------------------- .nv.info._Z4axpyidPKdPd   --------------------------
	.section	.nv.info._Z4axpyidPKdPd,"",@"SHT_CUDA_INFO"
	.sectionflags	@""
	.align	4


	//----- nvinfo : EIATTR_CUDA_API_VERSION
	.align		4
        /*0000*/ 	.byte	0x04, 0x37
        /*0002*/ 	.short	(.L_119 - .L_118)
.L_118:
        /*0004*/ 	.word	0x00000082


	//----- nvinfo : EIATTR_KPARAM_INFO
	.align		4
.L_119:
        /*0008*/ 	.byte	0x04, 0x17
        /*000a*/ 	.short	(.L_121 - .L_120)
.L_120:
        /*000c*/ 	.word	0x00000000
        /*0010*/ 	.short	0x0003
        /*0012*/ 	.short	0x0018
        /*0014*/ 	.byte	0x00, 0xf5, 0x21, 0x00


	//----- nvinfo : EIATTR_KPARAM_INFO
	.align		4
.L_121:
        /*0018*/ 	.byte	0x04, 0x17
        /*001a*/ 	.short	(.L_123 - .L_122)
.L_122:
        /*001c*/ 	.word	0x00000000
        /*0020*/ 	.short	0x0002
        /*0022*/ 	.short	0x0010
        /*0024*/ 	.byte	0x00, 0xf5, 0x21, 0x00


	//----- nvinfo : EIATTR_KPARAM_INFO
	.align		4
.L_123:
        /*0028*/ 	.byte	0x04, 0x17
        /*002a*/ 	.short	(.L_125 - .L_124)
.L_124:
        /*002c*/ 	.word	0x00000000
        /*0030*/ 	.short	0x0001
        /*0032*/ 	.short	0x0008
        /*0034*/ 	.byte	0x00, 0xf0, 0x21, 0x00


	//----- nvinfo : EIATTR_KPARAM_INFO
	.align		4
.L_125:
        /*0038*/ 	.byte	0x04, 0x17
        /*003a*/ 	.short	(.L_127 - .L_126)
.L_126:
        /*003c*/ 	.word	0x00000000
        /*0040*/ 	.short	0x0000
        /*0042*/ 	.short	0x0000
        /*0044*/ 	.byte	0x00, 0xf0, 0x11, 0x00


	//----- nvinfo : EIATTR_SPARSE_MMA_MASK
	.align		4
.L_127:
        /*0048*/ 	.byte	0x03, 0x50
        /*004a*/ 	.short	0x0000


	//----- nvinfo : EIATTR_MAXREG_COUNT
	.align		4
        /*004c*/ 	.byte	0x03, 0x1b
        /*004e*/ 	.short	0x00ff


	//----- nvinfo : EIATTR_MERCURY_ISA_VERSION
	.align		4
        /*0050*/ 	.byte	0x03, 0x5f
        /*0052*/ 	.short	0x0101


	//----- nvinfo : EIATTR_VRC_CTA_INIT_COUNT
	.align		4
        /*0054*/ 	.byte	0x02, 0x4a
	.zero		1
	.zero		1


	//----- nvinfo : EIATTR_EXIT_INSTR_OFFSETS
	.align		4
        /*0058*/ 	.byte	0x04, 0x1c
        /*005a*/ 	.short	(.L_129 - .L_128)


	//   ....[0]....
.L_128:
        /*005c*/ 	.word	0x00000070


	//   ....[1]....
        /*0060*/ 	.word	0x00000120


	//----- nvinfo : EIATTR_CBANK_PARAM_SIZE
	.align		4
.L_129:
        /*0064*/ 	.byte	0x03, 0x19
        /*0066*/ 	.short	0x0020


	//----- nvinfo : EIATTR_PARAM_CBANK
	.align		4
        /*0068*/ 	.byte	0x04, 0x0a
        /*006a*/ 	.short	(.L_131 - .L_130)
	.align		4
.L_130:
        /*006c*/ 	.word	index@(.nv.constant0._Z4axpyidPKdPd)
        /*0070*/ 	.short	0x0380
        /*0072*/ 	.short	0x0020


	//----- nvinfo : EIATTR_SW_WAR
	.align		4
.L_131:
        /*0074*/ 	.byte	0x04, 0x36
        /*0076*/ 	.short	(.L_133 - .L_132)
.L_132:
        /*0078*/ 	.word	0x00000008
.L_133:


//--------------------- .nv.info._Z9addReducePdS_ --------------------------
	.section	.nv.info._Z9addReducePdS_,"",@"SHT_CUDA_INFO"
	.sectionflags	@""
	.align	4


	//----- nvinfo : EIATTR_CUDA_API_VERSION
	.align		4
        /*0000*/ 	.byte	0x04, 0x37
        /*0002*/ 	.short	(.L_135 - .L_134)
.L_134:
        /*0004*/ 	.word	0x00000082


	//----- nvinfo : EIATTR_KPARAM_INFO
	.align		4
.L_135:
        /*0008*/ 	.byte	0x04, 0x17
        /*000a*/ 	.short	(.L_137 - .L_136)
.L_136:
        /*000c*/ 	.word	0x00000000
        /*0010*/ 	.short	0x0001
        /*0012*/ 	.short	0x0008
        /*0014*/ 	.byte	0x00, 0xf5, 0x21, 0x00


	//----- nvinfo : EIATTR_KPARAM_INFO
	.align		4
.L_137:
        /*0018*/ 	.byte	0x04, 0x17
        /*001a*/ 	.short	(.L_139 - .L_138)
.L_138:
        /*001c*/ 	.word	0x00000000
        /*0020*/ 	.short	0x0000
        /*0022*/ 	.short	0x0000
        /*0024*/ 	.byte	0x00, 0xf5, 0x21, 0x00


	//----- nvinfo : EIATTR_SPARSE_MMA_MASK
	.align		4
.L_139:
        /*0028*/ 	.byte	0x03, 0x50
        /*002a*/ 	.short	0x0000


	//----- nvinfo : EIATTR_MAXREG_COUNT
	.align		4
        /*002c*/ 	.byte	0x03, 0x1b
        /*002e*/ 	.short	0x00ff


	//----- nvinfo : EIATTR_NUM_BARRIERS
	.align		4
        /*0030*/ 	.byte	0x02, 0x4c
        /*0032*/ 	.byte	0x01
	.zero		1


	//----- nvinfo : EIATTR_MERCURY_ISA_VERSION
	.align		4
        /*0034*/ 	.byte	0x03, 0x5f
        /*0036*/ 	.short	0x0101


	//----- nvinfo : EIATTR_VRC_CTA_INIT_COUNT
	.align		4
        /*0038*/ 	.byte	0x02, 0x4a
	.zero		1
	.zero		1


	//----- nvinfo : EIATTR_EXIT_INSTR_OFFSETS
	.align		4
        /*003c*/ 	.byte	0x04, 0x1c
        /*003e*/ 	.short	(.L_141 - .L_140)


	//   ....[0]....
.L_140:
        /*0040*/ 	.word	0x00000260


	//   ....[1]....
        /*0044*/ 	.word	0x00000400


	//   ....[2]....
        /*0048*/ 	.word	0x00000480


	//----- nvinfo : EIATTR_CRS_STACK_SIZE
	.align		4
.L_141:
        /*004c*/ 	.byte	0x04, 0x1e
        /*004e*/ 	.short	(.L_143 - .L_142)
.L_142:
        /*0050*/ 	.word	0x00000000


	//----- nvinfo : EIATTR_CBANK_PARAM_SIZE
	.align		4
.L_143:
        /*0054*/ 	.byte	0x03, 0x19
        /*0056*/ 	.short	0x0010


	//----- nvinfo : EIATTR_PARAM_CBANK
	.align		4
        /*0058*/ 	.byte	0x04, 0x0a
        /*005a*/ 	.short	(.L_145 - .L_144)
	.align		4
.L_144:
        /*005c*/ 	.word	index@(.nv.constant0._Z9addReducePdS_)
        /*0060*/ 	.short	0x0380
        /*0062*/ 	.short	0x0010


	//----- nvinfo : EIATTR_SW_WAR
	.align		4
.L_145:
        /*0064*/ 	.byte	0x04, 0x36
        /*0066*/ 	.short	(.L_147 - .L_146)
.L_146:
        /*0068*/ 	.word	0x00000008
.L_147:


//--------------------- .nv.info._Z11vecvec_prodiPdS_S_ --------------------------
	.section	.nv.info._Z11vecvec_prodiPdS_S_,"",@"SHT_CUDA_INFO"
	.sectionflags	@""
	.align	4


	//----- nvinfo : EIATTR_CUDA_API_VERSION
	.align		4
        /*0000*/ 	.byte	0x04, 0x37
        /*0002*/ 	.short	(.L_149 - .L_148)
.L_148:
        /*0004*/ 	.word	0x00000082


	//----- nvinfo : EIATTR_KPARAM_INFO
	.align		4
.L_149:
        /*0008*/ 	.byte	0x04, 0x17
        /*000a*/ 	.short	(.L_151 - .L_150)
.L_150:
        /*000c*/ 	.word	0x00000000
        /*0010*/ 	.short	0x0003
        /*0012*/ 	.short	0x0018
        /*0014*/ 	.byte	0x00, 0xf5, 0x21, 0x00


	//----- nvinfo : EIATTR_KPARAM_INFO
	.align		4
.L_151:
        /*0018*/ 	.byte	0x04, 0x17
        /*001a*/ 	.short	(.L_153 - .L_152)
.L_152:
        /*001c*/ 	.word	0x00000000
        /*0020*/ 	.short	0x0002
        /*0022*/ 	.short	0x0010
        /*0024*/ 	.byte	0x00, 0xf5, 0x21, 0x00


	//----- nvinfo : EIATTR_KPARAM_INFO
	.align		4
.L_153:
        /*0028*/ 	.byte	0x04, 0x17
        /*002a*/ 	.short	(.L_155 - .L_154)
.L_154:
        /*002c*/ 	.word	0x00000000
        /*0030*/ 	.short	0x0001
        /*0032*/ 	.short	0x0008
        /*0034*/ 	.byte	0x00, 0xf5, 0x21, 0x00


	//----- nvinfo : EIATTR_KPARAM_INFO
	.align		4
.L_155:
        /*0038*/ 	.byte	0x04, 0x17
        /*003a*/ 	.short	(.L_157 - .L_156)
.L_156:
        /*003c*/ 	.word	0x00000000
        /*0040*/ 	.short	0x0000
        /*0042*/ 	.short	0x0000
        /*0044*/ 	.byte	0x00, 0xf0, 0x11, 0x00


	//----- nvinfo : EIATTR_SPARSE_MMA_MASK
	.align		4
.L_157:
        /*0048*/ 	.byte	0x03, 0x50
        /*004a*/ 	.short	0x0000


	//----- nvinfo : EIATTR_MAXREG_COUNT
	.align		4
        /*004c*/ 	.byte	0x03, 0x1b
        /*004e*/ 	.short	0x00ff


	//----- nvinfo : EIATTR_MERCURY_ISA_VERSION
	.align		4
        /*0050*/ 	.byte	0x03, 0x5f
        /*0052*/ 	.short	0x0101


	//----- nvinfo : EIATTR_VRC_CTA_INIT_COUNT
	.align		4
        /*0054*/ 	.byte	0x02, 0x4a
	.zero		1
	.zero		1


	//----- nvinfo : EIATTR_EXIT_INSTR_OFFSETS
	.align		4
        /*0058*/ 	.byte	0x04, 0x1c
        /*005a*/ 	.short	(.L_159 - .L_158)


	//   ....[0]....
.L_158:
        /*005c*/ 	.word	0x00000070


	//   ....[1]....
        /*0060*/ 	.word	0x00000130


	//----- nvinfo : EIATTR_CBANK_PARAM_SIZE
	.align		4
.L_159:
        /*0064*/ 	.byte	0x03, 0x19
        /*0066*/ 	.short	0x0020


	//----- nvinfo : EIATTR_PARAM_CBANK
	.align		4
        /*0068*/ 	.byte	0x04, 0x0a
        /*006a*/ 	.short	(.L_161 - .L_160)
	.align		4
.L_160:
        /*006c*/ 	.word	index@(.nv.constant0._Z11vecvec_prodiPdS_S_)
        /*0070*/ 	.short	0x0380
        /*0072*/ 	.short	0x0020


	//----- nvinfo : EIATTR_SW_WAR
	.align		4
.L_161:
        /*0074*/ 	.byte	0x04, 0x36
        /*0076*/ 	.short	(.L_163 - .L_162)
.L_162:
        /*0078*/ 	.word	0x00000008
.L_163:


//--------------------- .nv.info._Z14sellc_multiplyiPKdPKiS2_S2_S0_Pd --------------------------
	.section	.nv.info._Z14sellc_multiplyiPKdPKiS2_S2_S0_Pd,"",@"SHT_CUDA_INFO"
	.sectionflags	@""
	.align	4


	//----- nvinfo : EIATTR_CUDA_API_VERSION
	.align		4
        /*0000*/ 	.byte	0x04, 0x37
        /*0002*/ 	.short	(.L_165 - .L_164)
.L_164:
        /*0004*/ 	.word	0x00000082


	//----- nvinfo : EIATTR_KPARAM_INFO
	.align		4
.L_165:
        /*0008*/ 	.byte	0x04, 0x17
        /*000a*/ 	.short	(.L_167 - .L_166)
.L_166:
        /*000c*/ 	.word	0x00000000
        /*0010*/ 	.short	0x0006
        /*0012*/ 	.short	0x0030
        /*0014*/ 	.byte	0x00, 0xf5, 0x21, 0x00


	//----- nvinfo : EIATTR_KPARAM_INFO
	.align		4
.L_167:
        /*0018*/ 	.byte	0x04, 0x17
        /*001a*/ 	.short	(.L_169 - .L_168)
.L_168:
        /*001c*/ 	.word	0x00000000
        /*0020*/ 	.short	0x0005
        /*0022*/ 	.short	0x0028
        /*0024*/ 	.byte	0x00, 0xf5, 0x21, 0x00


	//----- nvinfo : EIATTR_KPARAM_INFO
	.align		4
.L_169:
        /*0028*/ 	.byte	0x04, 0x17
        /*002a*/ 	.short	(.L_171 - .L_170)
.L_170:
        /*002c*/ 	.word	0x00000000
        /*0030*/ 	.short	0x0004
        /*0032*/ 	.short	0x0020
        /*0034*/ 	.byte	0x00, 0xf5, 0x21, 0x00


	//----- nvinfo : EIATTR_KPARAM_INFO
	.align		4
.L_171:
        /*0038*/ 	.byte	0x04, 0x17
        /*003a*/ 	.short	(.L_173 - .L_172)
.L_172:
        /*003c*/ 	.word	0x00000000
        /*0040*/ 	.short	0x0003
        /*0042*/ 	.short	0x0018
        /*0044*/ 	.byte	0x00, 0xf5, 0x21, 0x00


	//----- nvinfo : EIATTR_KPARAM_INFO
	.align		4
.L_173:
        /*0048*/ 	.byte	0x04, 0x17
        /*004a*/ 	.short	(.L_175 - .L_174)
.L_174:
        /*004c*/ 	.word	0x00000000
        /*0050*/ 	.short	0x0002
        /*0052*/ 	.short	0x0010
        /*0054*/ 	.byte	0x00, 0xf5, 0x21, 0x00


	//----- nvinfo : EIATTR_KPARAM_INFO
	.align		4
.L_175:
        /*0058*/ 	.byte	0x04, 0x17
        /*005a*/ 	.short	(.L_177 - .L_176)
.L_176:
        /*005c*/ 	.word	0x00000000
        /*0060*/ 	.short	0x0001
        /*0062*/ 	.short	0x0008
        /*0064*/ 	.byte	0x00, 0xf5, 0x21, 0x00


	//----- nvinfo : EIATTR_KPARAM_INFO
	.align		4
.L_177:
        /*0068*/ 	.byte	0x04, 0x17
        /*006a*/ 	.short	(.L_179 - .L_178)
.L_178:
        /*006c*/ 	.word	0x00000000
        /*0070*/ 	.short	0x0000
        /*0072*/ 	.short	0x0000
        /*0074*/ 	.byte	0x00, 0xf0, 0x11, 0x00


	//----- nvinfo : EIATTR_SPARSE_MMA_MASK
	.align		4
.L_179:
        /*0078*/ 	.byte	0x03, 0x50
        /*007a*/ 	.short	0x0000


	//----- nvinfo : EIATTR_MAXREG_COUNT
	.align		4
        /*007c*/ 	.byte	0x03, 0x1b
        /*007e*/ 	.short	0x00ff


	//----- nvinfo : EIATTR_MERCURY_ISA_VERSION
	.align		4
        /*0080*/ 	.byte	0x03, 0x5f
        /*0082*/ 	.short	0x0101


	//----- nvinfo : EIATTR_VRC_CTA_INIT_COUNT
	.align		4
        /*0084*/ 	.byte	0x02, 0x4a
	.zero		1
	.zero		1


	//----- nvinfo : EIATTR_EXIT_INSTR_OFFSETS
	.align		4
        /*0088*/ 	.byte	0x04, 0x1c
        /*008a*/ 	.short	(.L_181 - .L_180)


	//   ....[0]....
.L_180:
        /*008c*/ 	.word	0x00000080


	//   ....[1]....
        /*0090*/ 	.word	0x00000d00


	//----- nvinfo : EIATTR_CRS_STACK_SIZE
	.align		4
.L_181:
        /*0094*/ 	.byte	0x04, 0x1e
        /*0096*/ 	.short	(.L_183 - .L_182)
.L_182:
        /*0098*/ 	.word	0x00000000


	//----- nvinfo : EIATTR_CBANK_PARAM_SIZE
	.align		4
.L_183:
        /*009c*/ 	.byte	0x03, 0x19
        /*009e*/ 	.short	0x0038


	//----- nvinfo : EIATTR_PARAM_CBANK
	.align		4
        /*00a0*/ 	.byte	0x04, 0x0a
        /*00a2*/ 	.short	(.L_185 - .L_184)
	.align		4
.L_184:
        /*00a4*/ 	.word	index@(.nv.constant0._Z14sellc_multiplyiPKdPKiS2_S2_S0_Pd)
        /*00a8*/ 	.short	0x0380
        /*00aa*/ 	.short	0x0038


	//----- nvinfo : EIATTR_SW_WAR
	.align		4
.L_185:
        /*00ac*/ 	.byte	0x04, 0x36
        /*00ae*/ 	.short	(.L_187 - .L_186)
.L_186:
        /*00b0*/ 	.word	0x00000008
.L_187:


//--------------------- .nv.info._Z8spmv_crsiPKdPKiS2_S0_Pd --------------------------
	.section	.nv.info._Z8spmv_crsiPKdPKiS2_S0_Pd,"",@"SHT_CUDA_INFO"
	.sectionflags	@""
	.align	4


	//----- nvinfo : EIATTR_CUDA_API_VERSION
	.align		4
        /*0000*/ 	.byte	0x04, 0x37
        /*0002*/ 	.short	(.L_189 - .L_188)
.L_188:
        /*0004*/ 	.word	0x00000082


	//----- nvinfo : EIATTR_KPARAM_INFO
	.align		4
.L_189:
        /*0008*/ 	.byte	0x04, 0x17
        /*000a*/ 	.short	(.L_191 - .L_190)
.L_190:
        /*000c*/ 	.word	0x00000000
        /*0010*/ 	.short	0x0005
        /*0012*/ 	.short	0x0028
        /*0014*/ 	.byte	0x00, 0xf5, 0x21, 0x00


	//----- nvinfo : EIATTR_KPARAM_INFO
	.align		4
.L_191:
        /*0018*/ 	.byte	0x04, 0x17
        /*001a*/ 	.short	(.L_193 - .L_192)
.L_192:
        /*001c*/ 	.word	0x00000000
        /*0020*/ 	.short	0x0004
        /*0022*/ 	.short	0x0020
        /*0024*/ 	.byte	0x00, 0xf5, 0x21, 0x00


	//----- nvinfo : EIATTR_KPARAM_INFO
	.align		4
.L_193:
        /*0028*/ 	.byte	0x04, 0x17
        /*002a*/ 	.short	(.L_195 - .L_194)
.L_194:
        /*002c*/ 	.word	0x00000000
        /*0030*/ 	.short	0x0003
        /*0032*/ 	.short	0x0018
        /*0034*/ 	.byte	0x00, 0xf5, 0x21, 0x00


	//----- nvinfo : EIATTR_KPARAM_INFO
	.align		4
.L_195:
        /*0038*/ 	.byte	0x04, 0x17
        /*003a*/ 	.short	(.L_197 - .L_196)
.L_196:
        /*003c*/ 	.word	0x00000000
        /*0040*/ 	.short	0x0002
        /*0042*/ 	.short	0x0010
        /*0044*/ 	.byte	0x00, 0xf5, 0x21, 0x00


	//----- nvinfo : EIATTR_KPARAM_INFO
	.align		4
.L_197:
        /*0048*/ 	.byte	0x04, 0x17
        /*004a*/ 	.short	(.L_199 - .L_198)
.L_198:
        /*004c*/ 	.word	0x00000000
        /*0050*/ 	.short	0x0001
        /*0052*/ 	.short	0x0008
        /*0054*/ 	.byte	0x00, 0xf5, 0x21, 0x00


	//----- nvinfo : EIATTR_KPARAM_INFO
	.align		4
.L_199:
        /*0058*/ 	.byte	0x04, 0x17
        /*005a*/ 	.short	(.L_201 - .L_200)
.L_200:
        /*005c*/ 	.word	0x00000000
        /*0060*/ 	.short	0x0000
        /*0062*/ 	.short	0x0000
        /*0064*/ 	.byte	0x00, 0xf0, 0x11, 0x00


	//----- nvinfo : EIATTR_SPARSE_MMA_MASK
	.align		4
.L_201:
        /*0068*/ 	.byte	0x03, 0x50
        /*006a*/ 	.short	0x0000


	//----- nvinfo : EIATTR_MAXREG_COUNT
	.align		4
        /*006c*/ 	.byte	0x03, 0x1b
        /*006e*/ 	.short	0x00ff


	//----- nvinfo : EIATTR_MERCURY_ISA_VERSION
	.align		4
        /*0070*/ 	.byte	0x03, 0x5f
        /*0072*/ 	.short	0x0101


	//----- nvinfo : EIATTR_VRC_CTA_INIT_COUNT
	.align		4
        /*0074*/ 	.byte	0x02, 0x4a
	.zero		1
	.zero		1


	//----- nvinfo : EIATTR_EXIT_INSTR_OFFSETS
	.align		4
        /*0078*/ 	.byte	0x04, 0x1c
        /*007a*/ 	.short	(.L_203 - .L_202)


	//   ....[0]....
.L_202:
        /*007c*/ 	.word	0x00000070


	//   ....[1]....
        /*0080*/ 	.word	0x00000e50


	//----- nvinfo : EIATTR_CRS_STACK_SIZE
	.align		4
.L_203:
        /*0084*/ 	.byte	0x04, 0x1e
        /*0086*/ 	.short	(.L_205 - .L_204)
.L_204:
        /*0088*/ 	.word	0x00000000


	//----- nvinfo : EIATTR_CBANK_PARAM_SIZE
	.align		4
.L_205:
        /*008c*/ 	.byte	0x03, 0x19
        /*008e*/ 	.short	0x0030


	//----- nvinfo : EIATTR_PARAM_CBANK
	.align		4
        /*0090*/ 	.byte	0x04, 0x0a
        /*0092*/ 	.short	(.L_207 - .L_206)
	.align		4
.L_206:
        /*0094*/ 	.word	index@(.nv.constant0._Z8spmv_crsiPKdPKiS2_S0_Pd)
        /*0098*/ 	.short	0x0380
        /*009a*/ 	.short	0x0030


	//----- nvinfo : EIATTR_SW_WAR
	.align		4
.L_207:
        /*009c*/ 	.byte	0x04, 0x36
        /*009e*/ 	.short	(.L_209 - .L_208)
.L_208:
        /*00a0*/ 	.word	0x00000008
.L_209:


//--------------------- .nv.info._Z15sellc_assembleriPKiS0_PKdS0_S0_PdS0_Pi --------------------------
	.section	.nv.info._Z15sellc_assembleriPKiS0_PKdS0_S0_PdS0_Pi,"",@"SHT_CUDA_INFO"
	.sectionflags	@""
	.align	4


	//----- nvinfo : EIATTR_CUDA_API_VERSION
	.align		4
        /*0000*/ 	.byte	0x04, 0x37
        /*0002*/ 	.short	(.L_211 - .L_210)
.L_210:
        /*0004*/ 	.word	0x00000082


	//----- nvinfo : EIATTR_KPARAM_INFO
	.align		4
.L_211:
        /*0008*/ 	.byte	0x04, 0x17
        /*000a*/ 	.short	(.L_213 - .L_212)
.L_212:
        /*000c*/ 	.word	0x00000000
        /*0010*/ 	.short	0x0008
        /*0012*/ 	.short	0x0040
        /*0014*/ 	.byte	0x00, 0xf5, 0x21, 0x00


	//----- nvinfo : EIATTR_KPARAM_INFO
	.align		4
.L_213:
        /*0018*/ 	.byte	0x04, 0x17
        /*001a*/ 	.short	(.L_215 - .L_214)
.L_214:
        /*001c*/ 	.word	0x00000000
        /*0020*/ 	.short	0x0007
        /*0022*/ 	.short	0x0038
        /*0024*/ 	.byte	0x00, 0xf5, 0x21, 0x00


	//----- nvinfo : EIATTR_KPARAM_INFO
	.align		4
.L_215:
        /*0028*/ 	.byte	0x04, 0x17
        /*002a*/ 	.short	(.L_217 - .L_216)
.L_216:
        /*002c*/ 	.word	0x00000000
        /*0030*/ 	.short	0x0006
        /*0032*/ 	.short	0x0030
        /*0034*/ 	.byte	0x00, 0xf5, 0x21, 0x00


	//----- nvinfo : EIATTR_KPARAM_INFO
	.align		4
.L_217:
        /*0038*/ 	.byte	0x04, 0x17
        /*003a*/ 	.short	(.L_219 - .L_218)
.L_218:
        /*003c*/ 	.word	0x00000000
        /*0040*/ 	.short	0x0005
        /*0042*/ 	.short	0x0028
        /*0044*/ 	.byte	0x00, 0xf5, 0x21, 0x00


	//----- nvinfo : EIATTR_KPARAM_INFO
	.align		4
.L_219:
        /*0048*/ 	.byte	0x04, 0x17
        /*004a*/ 	.short	(.L_221 - .L_220)
.L_220:
        /*004c*/ 	.word	0x00000000
        /*0050*/ 	.short	0x0004
        /*0052*/ 	.short	0x0020
        /*0054*/ 	.byte	0x00, 0xf5, 0x21, 0x00


	//----- nvinfo : EIATTR_KPARAM_INFO
	.align		4
.L_221:
        /*0058*/ 	.byte	0x04, 0x17
        /*005a*/ 	.short	(.L_223 - .L_222)
.L_222:
        /*005c*/ 	.word	0x00000000
        /*0060*/ 	.short	0x0003
        /*0062*/ 	.short	0x0018
        /*0064*/ 	.byte	0x00, 0xf5, 0x21, 0x00


	//----- nvinfo : EIATTR_KPARAM_INFO
	.align		4
.L_223:
        /*0068*/ 	.byte	0x04, 0x17
        /*006a*/ 	.short	(.L_225 - .L_224)
.L_224:
        /*006c*/ 	.word	0x00000000
        /*0070*/ 	.short	0x0002
        /*0072*/ 	.short	0x0010
        /*0074*/ 	.byte	0x00, 0xf5, 0x21, 0x00


	//----- nvinfo : EIATTR_KPARAM_INFO
	.align		4
.L_225:
        /*0078*/ 	.byte	0x04, 0x17
        /*007a*/ 	.short	(.L_227 - .L_226)
.L_226:
        /*007c*/ 	.word	0x00000000
        /*0080*/ 	.short	0x0001
        /*0082*/ 	.short	0x0008
        /*0084*/ 	.byte	0x00, 0xf5, 0x21, 0x00


	//----- nvinfo : EIATTR_KPARAM_INFO
	.align		4
.L_227:
        /*0088*/ 	.byte	0x04, 0x17
        /*008a*/ 	.short	(.L_229 - .L_228)
.L_228:
        /*008c*/ 	.word	0x00000000
        /*0090*/ 	.short	0x0000
        /*0092*/ 	.short	0x0000
        /*0094*/ 	.byte	0x00, 0xf0, 0x11, 0x00


	//----- nvinfo : EIATTR_SPARSE_MMA_MASK
	.align		4
.L_229:
        /*0098*/ 	.byte	0x03, 0x50
        /*009a*/ 	.short	0x0000


	//----- nvinfo : EIATTR_MAXREG_COUNT
	.align		4
        /*009c*/ 	.byte	0x03, 0x1b
        /*009e*/ 	.short	0x00ff


	//----- nvinfo : EIATTR_MERCURY_ISA_VERSION
	.align		4
        /*00a0*/ 	.byte	0x03, 0x5f
        /*00a2*/ 	.short	0x0101


	//----- nvinfo : EIATTR_VRC_CTA_INIT_COUNT
	.align		4
        /*00a4*/ 	.byte	0x02, 0x4a
	.zero		1
	.zero		1


	//----- nvinfo : EIATTR_EXIT_INSTR_OFFSETS
	.align		4
        /*00a8*/ 	.byte	0x04, 0x1c
        /*00aa*/ 	.short	(.L_231 - .L_230)


	//   ....[0]....
.L_230:
        /*00ac*/ 	.word	0x00000070


	//   ....[1]....
        /*00b0*/ 	.word	0x00000120


	//   ....[2]....
        /*00b4*/ 	.word	0x00000890


	//   ....[3]....
        /*00b8*/ 	.word	0x00000a50


	//----- nvinfo : EIATTR_CRS_STACK_SIZE
	.align		4
.L_231:
        /*00bc*/ 	.byte	0x04, 0x1e
        /*00be*/ 	.short	(.L_233 - .L_232)
.L_232:
        /*00c0*/ 	.word	0x00000000


	//----- nvinfo : EIATTR_CBANK_PARAM_SIZE
	.align		4
.L_233:
        /*00c4*/ 	.byte	0x03, 0x19
        /*00c6*/ 	.short	0x0048


	//----- nvinfo : EIATTR_PARAM_CBANK
	.align		4
        /*00c8*/ 	.byte	0x04, 0x0a
        /*00ca*/ 	.short	(.L_235 - .L_234)
	.align		4
.L_234:
        /*00cc*/ 	.word	index@(.nv.constant0._Z15sellc_assembleriPKiS0_PKdS0_S0_PdS0_Pi)
        /*00d0*/ 	.short	0x0380
        /*00d2*/ 	.short	0x0048


	//----- nvinfo : EIATTR_SW_WAR
	.align		4
.L_235:
        /*00d4*/ 	.byte	0x04, 0x36
        /*00d6*/ 	.short	(.L_237 - .L_236)
.L_236:
        /*00d8*/ 	.word	0x00000008
.L_237:


//--------------------- .nv.info._Z10nz_per_rowiPdPiS_S0_ --------------------------
	.section	.nv.info._Z10nz_per_rowiPdPiS_S0_,"",@"SHT_CUDA_INFO"
	.sectionflags	@""
	.align	4


	//----- nvinfo : EIATTR_CUDA_API_VERSION
	.align		4
        /*0000*/ 	.byte	0x04, 0x37
        /*0002*/ 	.short	(.L_239 - .L_238)
.L_238:
        /*0004*/ 	.word	0x00000082


	//----- nvinfo : EIATTR_KPARAM_INFO
	.align		4
.L_239:
        /*0008*/ 	.byte	0x04, 0x17
        /*000a*/ 	.short	(.L_241 - .L_240)
.L_240:
        /*000c*/ 	.word	0x00000000
        /*0010*/ 	.short	0x0004
        /*0012*/ 	.short	0x0020
        /*0014*/ 	.byte	0x00, 0xf5, 0x21, 0x00


	//----- nvinfo : EIATTR_KPARAM_INFO
	.align		4
.L_241:
        /*0018*/ 	.byte	0x04, 0x17
        /*001a*/ 	.short	(.L_243 - .L_242)
.L_242:
        /*001c*/ 	.word	0x00000000
        /*0020*/ 	.short	0x0003
        /*0022*/ 	.short	0x0018
        /*0024*/ 	.byte	0x00, 0xf5, 0x21, 0x00


	//----- nvinfo : EIATTR_KPARAM_INFO
	.align		4
.L_243:
        /*0028*/ 	.byte	0x04, 0x17
        /*002a*/ 	.short	(.L_245 - .L_244)
.L_244:
        /*002c*/ 	.word	0x00000000
        /*0030*/ 	.short	0x0002
        /*0032*/ 	.short	0x0010
        /*0034*/ 	.byte	0x00, 0xf5, 0x21, 0x00


	//----- nvinfo : EIATTR_KPARAM_INFO
	.align		4
.L_245:
        /*0038*/ 	.byte	0x04, 0x17
        /*003a*/ 	.short	(.L_247 - .L_246)
.L_246:
        /*003c*/ 	.word	0x00000000
        /*0040*/ 	.short	0x0001
        /*0042*/ 	.short	0x0008
        /*0044*/ 	.byte	0x00, 0xf5, 0x21, 0x00


	//----- nvinfo : EIATTR_KPARAM_INFO
	.align		4
.L_247:
        /*0048*/ 	.byte	0x04, 0x17
        /*004a*/ 	.short	(.L_249 - .L_248)
.L_248:
        /*004c*/ 	.word	0x00000000
        /*0050*/ 	.short	0x0000
        /*0052*/ 	.short	0x0000
        /*0054*/ 	.byte	0x00, 0xf0, 0x11, 0x00


	//----- nvinfo : EIATTR_SPARSE_MMA_MASK
	.align		4
.L_249:
        /*0058*/ 	.byte	0x03, 0x50
        /*005a*/ 	.short	0x0000


	//----- nvinfo : EIATTR_MAXREG_COUNT
	.align		4
        /*005c*/ 	.byte	0x03, 0x1b
        /*005e*/ 	.short	0x00ff


	//----- nvinfo : EIATTR_MERCURY_ISA_VERSION
	.align		4
        /*0060*/ 	.byte	0x03, 0x5f
        /*0062*/ 	.short	0x0101


	//----- nvinfo : EIATTR_VRC_CTA_INIT_COUNT
	.align		4
        /*0064*/ 	.byte	0x02, 0x4a
	.zero		1
	.zero		1


	//----- nvinfo : EIATTR_EXIT_INSTR_OFFSETS
	.align		4
        /*0068*/ 	.byte	0x04, 0x1c
        /*006a*/ 	.short	(.L_251 - .L_250)


	//   ....[0]....
.L_250:
        /*006c*/ 	.word	0x00000070


	//   ....[1]....
        /*0070*/ 	.word	0x00000090


	//   ....[2]....
        /*0074*/ 	.word	0x000001d0


	//   ....[3]....
        /*0078*/ 	.word	0x00000270


	//----- nvinfo : EIATTR_CRS_STACK_SIZE
	.align		4
.L_251:
        /*007c*/ 	.byte	0x04, 0x1e
        /*007e*/ 	.short	(.L_253 - .L_252)
.L_252:
        /*0080*/ 	.word	0x00000000


	//----- nvinfo : EIATTR_CBANK_PARAM_SIZE
	.align		4
.L_253:
        /*0084*/ 	.byte	0x03, 0x19
        /*0086*/ 	.short	0x0028


	//----- nvinfo : EIATTR_PARAM_CBANK
	.align		4
        /*0088*/ 	.byte	0x04, 0x0a
        /*008a*/ 	.short	(.L_255 - .L_254)
	.align		4
.L_254:
        /*008c*/ 	.word	index@(.nv.constant0._Z10nz_per_rowiPdPiS_S0_)
        /*0090*/ 	.short	0x0380
        /*0092*/ 	.short	0x0028


	//----- nvinfo : EIATTR_SW_WAR
	.align		4
.L_255:
        /*0094*/ 	.byte	0x04, 0x36
        /*0096*/ 	.short	(.L_257 - .L_256)
.L_256:
        /*0098*/ 	.word	0x00000008
.L_257:


//--------------------- .nv.info._Z14computeWarpMaxPKiPii --------------------------
	.section	.nv.info._Z14computeWarpMaxPKiPii,"",@"SHT_CUDA_INFO"
	.sectionflags	@""
	.align	4


	//----- nvinfo : EIATTR_CUDA_API_VERSION
	.align		4
        /*0000*/ 	.byte	0x04, 0x37
        /*0002*/ 	.short	(.L_259 - .L_258)
.L_258:
        /*0004*/ 	.word	0x00000082


	//----- nvinfo : EIATTR_KPARAM_INFO
	.align		4
.L_259:
        /*0008*/ 	.byte	0x04, 0x17
        /*000a*/ 	.short	(.L_261 - .L_260)
.L_260:
        /*000c*/ 	.word	0x00000000
        /*0010*/ 	.short	0x0002
        /*0012*/ 	.short	0x0010
        /*0014*/ 	.byte	0x00, 0xf0, 0x11, 0x00


	//----- nvinfo : EIATTR_KPARAM_INFO
	.align		4
.L_261:
        /*0018*/ 	.byte	0x04, 0x17
        /*001a*/ 	.short	(.L_263 - .L_262)
.L_262:
        /*001c*/ 	.word	0x00000000
        /*0020*/ 	.short	0x0001
        /*0022*/ 	.short	0x0008
        /*0024*/ 	.byte	0x00, 0xf5, 0x21, 0x00


	//----- nvinfo : EIATTR_KPARAM_INFO
	.align		4
.L_263:
        /*0028*/ 	.byte	0x04, 0x17
        /*002a*/ 	.short	(.L_265 - .L_264)
.L_264:
        /*002c*/ 	.word	0x00000000
        /*0030*/ 	.short	0x0000
        /*0032*/ 	.short	0x0000
        /*0034*/ 	.byte	0x00, 0xf5, 0x21, 0x00


	//----- nvinfo : EIATTR_SPARSE_MMA_MASK
	.align		4
.L_265:
        /*0038*/ 	.byte	0x03, 0x50
        /*003a*/ 	.short	0x0000


	//----- nvinfo : EIATTR_MAXREG_COUNT
	.align		4
        /*003c*/ 	.byte	0x03, 0x1b
        /*003e*/ 	.short	0x00ff


	//----- nvinfo : EIATTR_MERCURY_ISA_VERSION
	.align		4
        /*0040*/ 	.byte	0x03, 0x5f
        /*0042*/ 	.short	0x0101


	//----- nvinfo : EIATTR_COOP_GROUP_MASK_REGIDS
	.align		4
        /*0044*/ 	.byte	0x04, 0x29
        /*0046*/ 	.short	(.L_267 - .L_266)


	//   ....[0]....
.L_266:
        /*0048*/ 	.word	0xffffffff


	//   ....[1]....
        /*004c*/ 	.word	0xffffffff


	//   ....[2]....
        /*0050*/ 	.word	0xffffffff


	//   ....[3]....
        /*0054*/ 	.word	0xffffffff


	//   ....[4]....
        /*0058*/ 	.word	0xffffffff


	//----- nvinfo : EIATTR_COOP_GROUP_INSTR_OFFSETS
	.align		4
.L_267:
        /*005c*/ 	.byte	0x04, 0x28
        /*005e*/ 	.short	(.L_269 - .L_268)


	//   ....[0]....
.L_268:
        /*0060*/ 	.word	0x000000d0


	//   ....[1]....
        /*0064*/ 	.word	0x000000f0


	//   ....[2]....
        /*0068*/ 	.word	0x00000110


	//   ....[3]....
        /*006c*/ 	.word	0x00000130


	//   ....[4]....
        /*0070*/ 	.word	0x00000150


	//----- nvinfo : EIATTR_VRC_CTA_INIT_COUNT
	.align		4
.L_269:
        /*0074*/ 	.byte	0x02, 0x4a
	.zero		1
	.zero		1


	//----- nvinfo : EIATTR_EXIT_INSTR_OFFSETS
	.align		4
        /*0078*/ 	.byte	0x04, 0x1c
        /*007a*/ 	.short	(.L_271 - .L_270)


	//   ....[0]....
.L_270:
        /*007c*/ 	.word	0x00000070


	//   ....[1]....
        /*0080*/ 	.word	0x00000160


	//   ....[2]....
        /*0084*/ 	.word	0x000001e0


	//----- nvinfo : EIATTR_CBANK_PARAM_SIZE
	.align		4
.L_271:
        /*0088*/ 	.byte	0x03, 0x19
        /*008a*/ 	.short	0x0014


	//----- nvinfo : EIATTR_PARAM_CBANK
	.align		4
        /*008c*/ 	.byte	0x04, 0x0a
        /*008e*/ 	.short	(.L_273 - .L_272)
	.align		4
.L_272:
        /*0090*/ 	.word	index@(.nv.constant0._Z14computeWarpMaxPKiPii)
        /*0094*/ 	.short	0x0380
        /*0096*/ 	.short	0x0014


	//----- nvinfo : EIATTR_SW_WAR
	.align		4
.L_273:
        /*0098*/ 	.byte	0x04, 0x36
        /*009a*/ 	.short	(.L_275 - .L_274)
.L_274:
        /*009c*/ 	.word	0x00000008
.L_275:


//--------------------- .nv.info._Z3addPiiS_      --------------------------
	.section	.nv.info._Z3addPiiS_,"",@"SHT_CUDA_INFO"
	.sectionflags	@""
	.align	4


	//----- nvinfo : EIATTR_CUDA_API_VERSION
	.align		4
        /*0000*/ 	.byte	0x04, 0x37
        /*0002*/ 	.short	(.L_277 - .L_276)
.L_276:
        /*0004*/ 	.word	0x00000082


	//----- nvinfo : EIATTR_KPARAM_INFO
	.align		4
.L_277:
        /*0008*/ 	.byte	0x04, 0x17
        /*000a*/ 	.short	(.L_279 - .L_278)
.L_278:
        /*000c*/ 	.word	0x00000000
        /*0010*/ 	.short	0x0002
        /*0012*/ 	.short	0x0010
        /*0014*/ 	.byte	0x00, 0xf5, 0x21, 0x00


	//----- nvinfo : EIATTR_KPARAM_INFO
	.align		4
.L_279:
        /*0018*/ 	.byte	0x04, 0x17
        /*001a*/ 	.short	(.L_281 - .L_280)
.L_280:
        /*001c*/ 	.word	0x00000000
        /*0020*/ 	.short	0x0001
        /*0022*/ 	.short	0x0008
        /*0024*/ 	.byte	0x00, 0xf0, 0x11, 0x00


	//----- nvinfo : EIATTR_KPARAM_INFO
	.align		4
.L_281:
        /*0028*/ 	.byte	0x04, 0x17
        /*002a*/ 	.short	(.L_283 - .L_282)
.L_282:
        /*002c*/ 	.word	0x00000000
        /*0030*/ 	.short	0x0000
        /*0032*/ 	.short	0x0000
        /*0034*/ 	.byte	0x00, 0xf5, 0x21, 0x00


	//----- nvinfo : EIATTR_SPARSE_MMA_MASK
	.align		4
.L_283:
        /*0038*/ 	.byte	0x03, 0x50
        /*003a*/ 	.short	0x0000


	//----- nvinfo : EIATTR_MAXREG_COUNT
	.align		4
        /*003c*/ 	.byte	0x03, 0x1b
        /*003e*/ 	.short	0x00ff


	//----- nvinfo : EIATTR_MERCURY_ISA_VERSION
	.align		4
        /*0040*/ 	.byte	0x03, 0x5f
        /*0042*/ 	.short	0x0101


	//----- nvinfo : EIATTR_VRC_CTA_INIT_COUNT
	.align		4
        /*0044*/ 	.byte	0x02, 0x4a
	.zero		1
	.zero		1


	//----- nvinfo : EIATTR_EXIT_INSTR_OFFSETS
	.align		4
        /*0048*/ 	.byte	0x04, 0x1c
        /*004a*/ 	.short	(.L_285 - .L_284)


	//   ....[0]....
.L_284:
        /*004c*/ 	.word	0x00000130


	//----- nvinfo : EIATTR_CBANK_PARAM_SIZE
	.align		4
.L_285:
        /*0050*/ 	.byte	0x03, 0x19
        /*0052*/ 	.short	0x0018


	//----- nvinfo : EIATTR_PARAM_CBANK
	.align		4
        /*0054*/ 	.byte	0x04, 0x0a
        /*0056*/ 	.short	(.L_287 - .L_286)
	.align		4
.L_286:
        /*0058*/ 	.word	index@(.nv.constant0._Z3addPiiS_)
        /*005c*/ 	.short	0x0380
        /*005e*/ 	.short	0x0018


	//----- nvinfo : EIATTR_SW_WAR
	.align		4
.L_287:
        /*0060*/ 	.byte	0x04, 0x36
        /*0062*/ 	.short	(.L_289 - .L_288)
.L_288:
        /*0064*/ 	.word	0x00000008
.L_289:


//--------------------- .nv.info._Z25prescan_large_unoptimizedPiS_iS_ --------------------------
	.section	.nv.info._Z25prescan_large_unoptimizedPiS_iS_,"",@"SHT_CUDA_INFO"
	.sectionflags	@""
	.align	4


	//----- nvinfo : EIATTR_CUDA_API_VERSION
	.align		4
        /*0000*/ 	.byte	0x04, 0x37
        /*0002*/ 	.short	(.L_291 - .L_290)
.L_290:
        /*0004*/ 	.word	0x00000082


	//----- nvinfo : EIATTR_KPARAM_INFO
	.align		4
.L_291:
        /*0008*/ 	.byte	0x04, 0x17
        /*000a*/ 	.short	(.L_293 - .L_292)
.L_292:
        /*000c*/ 	.word	0x00000000
        /*0010*/ 	.short	0x0003
        /*0012*/ 	.short	0x0018
        /*0014*/ 	.byte	0x00, 0xf5, 0x21, 0x00


	//----- nvinfo : EIATTR_KPARAM_INFO
	.align		4
.L_293:
        /*0018*/ 	.byte	0x04, 0x17
        /*001a*/ 	.short	(.L_295 - .L_294)
.L_294:
        /*001c*/ 	.word	0x00000000
        /*0020*/ 	.short	0x0002
        /*0022*/ 	.short	0x0010
        /*0024*/ 	.byte	0x00, 0xf0, 0x11, 0x00


	//----- nvinfo : EIATTR_KPARAM_INFO
	.align		4
.L_295:
        /*0028*/ 	.byte	0x04, 0x17
        /*002a*/ 	.short	(.L_297 - .L_296)
.L_296:
        /*002c*/ 	.word	0x00000000
        /*0030*/ 	.short	0x0001
        /*0032*/ 	.short	0x0008
        /*0034*/ 	.byte	0x00, 0xf5, 0x21, 0x00


	//----- nvinfo : EIATTR_KPARAM_INFO
	.align		4
.L_297:
        /*0038*/ 	.byte	0x04, 0x17
        /*003a*/ 	.short	(.L_299 - .L_298)
.L_298:
        /*003c*/ 	.word	0x00000000
        /*0040*/ 	.short	0x0000
        /*0042*/ 	.short	0x0000
        /*0044*/ 	.byte	0x00, 0xf5, 0x21, 0x00


	//----- nvinfo : EIATTR_SPARSE_MMA_MASK
	.align		4
.L_299:
        /*0048*/ 	.byte	0x03, 0x50
        /*004a*/ 	.short	0x0000


	//----- nvinfo : EIATTR_MAXREG_COUNT
	.align		4
        /*004c*/ 	.byte	0x03, 0x1b
        /*004e*/ 	.short	0x00ff


	//----- nvinfo : EIATTR_NUM_BARRIERS
	.align		4
        /*0050*/ 	.byte	0x02, 0x4c
        /*0052*/ 	.byte	0x01
	.zero		1


	//----- nvinfo : EIATTR_MERCURY_ISA_VERSION
	.align		4
        /*0054*/ 	.byte	0x03, 0x5f
        /*0056*/ 	.short	0x0101


	//----- nvinfo : EIATTR_VRC_CTA_INIT_COUNT
	.align		4
        /*0058*/ 	.byte	0x02, 0x4a
	.zero		1
	.zero		1


	//----- nvinfo : EIATTR_EXIT_INSTR_OFFSETS
	.align		4
        /*005c*/ 	.byte	0x04, 0x1c
        /*005e*/ 	.short	(.L_301 - .L_300)


	//   ....[0]....
.L_300:
        /*0060*/ 	.word	0x00000450


	//----- nvinfo : EIATTR_CBANK_PARAM_SIZE
	.align		4
.L_301:
        /*0064*/ 	.byte	0x03, 0x19
        /*0066*/ 	.short	0x0020


	//----- nvinfo : EIATTR_PARAM_CBANK
	.align		4
        /*0068*/ 	.byte	0x04, 0x0a
        /*006a*/ 	.short	(.L_303 - .L_302)
	.align		4
.L_302:
        /*006c*/ 	.word	index@(.nv.constant0._Z25prescan_large_unoptimizedPiS_iS_)
        /*0070*/ 	.short	0x0380
        /*0072*/ 	.short	0x0020


	//----- nvinfo : EIATTR_SW_WAR
	.align		4
.L_303:
        /*0074*/ 	.byte	0x04, 0x36
        /*0076*/ 	.short	(.L_305 - .L_304)
.L_304:
        /*0078*/ 	.word	0x00000008
.L_305:


//--------------------- .nv.info._Z9rowReduceiPKiPi --------------------------
	.section	.nv.info._Z9rowReduceiPKiPi,"",@"SHT_CUDA_INFO"
	.sectionflags	@""
	.align	4


	//----- nvinfo : EIATTR_CUDA_API_VERSION
	.align		4
        /*0000*/ 	.byte	0x04, 0x37
        /*0002*/ 	.short	(.L_307 - .L_306)
.L_306:
        /*0004*/ 	.word	0x00000082


	//----- nvinfo : EIATTR_KPARAM_INFO
	.align		4
.L_307:
        /*0008*/ 	.byte	0x04, 0x17
        /*000a*/ 	.short	(.L_309 - .L_308)
.L_308:
        /*000c*/ 	.word	0x00000000
        /*0010*/ 	.short	0x0002
        /*0012*/ 	.short	0x0010
        /*0014*/ 	.byte	0x00, 0xf5, 0x21, 0x00


	//----- nvinfo : EIATTR_KPARAM_INFO
	.align		4
.L_309:
        /*0018*/ 	.byte	0x04, 0x17
        /*001a*/ 	.short	(.L_311 - .L_310)
.L_310:
        /*001c*/ 	.word	0x00000000
        /*0020*/ 	.short	0x0001
        /*0022*/ 	.short	0x0008
        /*0024*/ 	.byte	0x00, 0xf5, 0x21, 0x00


	//----- nvinfo : EIATTR_KPARAM_INFO
	.align		4
.L_311:
        /*0028*/ 	.byte	0x04, 0x17
        /*002a*/ 	.short	(.L_313 - .L_312)
.L_312:
        /*002c*/ 	.word	0x00000000
        /*0030*/ 	.short	0x0000
        /*0032*/ 	.short	0x0000
        /*0034*/ 	.byte	0x00, 0xf0, 0x11, 0x00


	//----- nvinfo : EIATTR_SPARSE_MMA_MASK
	.align		4
.L_313:
        /*0038*/ 	.byte	0x03, 0x50
        /*003a*/ 	.short	0x0000


	//----- nvinfo : EIATTR_MAXREG_COUNT
	.align		4
        /*003c*/ 	.byte	0x03, 0x1b
        /*003e*/ 	.short	0x00ff


	//----- nvinfo : EIATTR_NUM_BARRIERS
	.align		4
        /*0040*/ 	.byte	0x02, 0x4c
        /*0042*/ 	.byte	0x01
	.zero		1


	//----- nvinfo : EIATTR_MERCURY_ISA_VERSION
	.align		4
        /*0044*/ 	.byte	0x03, 0x5f
        /*0046*/ 	.short	0x0101


	//----- nvinfo : EIATTR_VRC_CTA_INIT_COUNT
	.align		4
        /*0048*/ 	.byte	0x02, 0x4a
	.zero		1
	.zero		1


	//----- nvinfo : EIATTR_EXIT_INSTR_OFFSETS
	.align		4
        /*004c*/ 	.byte	0x04, 0x1c
        /*004e*/ 	.short	(.L_315 - .L_314)


	//   ....[0]....
.L_314:
        /*0050*/ 	.word	0x000002b0


	//   ....[1]....
        /*0054*/ 	.word	0x00000450


	//   ....[2]....
        /*0058*/ 	.word	0x000004d0


	//----- nvinfo : EIATTR_CRS_STACK_SIZE
	.align		4
.L_315:
        /*005c*/ 	.byte	0x04, 0x1e
        /*005e*/ 	.short	(.L_317 - .L_316)
.L_316:
        /*0060*/ 	.word	0x00000000


	//----- nvinfo : EIATTR_CBANK_PARAM_SIZE
	.align		4
.L_317:
        /*0064*/ 	.byte	0x03, 0x19
        /*0066*/ 	.short	0x0018


	//----- nvinfo : EIATTR_PARAM_CBANK
	.align		4
        /*0068*/ 	.byte	0x04, 0x0a
        /*006a*/ 	.short	(.L_319 - .L_318)
	.align		4
.L_318:
        /*006c*/ 	.word	index@(.nv.constant0._Z9rowReduceiPKiPi)
        /*0070*/ 	.short	0x0380
        /*0072*/ 	.short	0x0018


	//----- nvinfo : EIATTR_SW_WAR
	.align		4
.L_319:
        /*0074*/ 	.byte	0x04, 0x36
        /*0076*/ 	.short	(.L_321 - .L_320)
.L_320:
        /*0078*/ 	.word	0x00000008
.L_321:


//--------------------- .nv.info._Z14nz_bool_finderiPKdPi --------------------------
	.section	.nv.info._Z14nz_bool_finderiPKdPi,"",@"SHT_CUDA_INFO"
	.sectionflags	@""
	.align	4


	//----- nvinfo : EIATTR_CUDA_API_VERSION
	.align		4
        /*0000*/ 	.byte	0x04, 0x37
        /*0002*/ 	.short	(.L_323 - .L_322)
.L_322:
        /*0004*/ 	.word	0x00000082


	//----- nvinfo : EIATTR_KPARAM_INFO
	.align		4
.L_323:
        /*0008*/ 	.byte	0x04, 0x17
        /*000a*/ 	.short	(.L_325 - .L_324)
.L_324:
        /*000c*/ 	.word	0x00000000
        /*0010*/ 	.short	0x0002
        /*0012*/ 	.short	0x0010
        /*0014*/ 	.byte	0x00, 0xf5, 0x21, 0x00


	//----- nvinfo : EIATTR_KPARAM_INFO
	.align		4
.L_325:
        /*0018*/ 	.byte	0x04, 0x17
        /*001a*/ 	.short	(.L_327 - .L_326)
.L_326:
        /*001c*/ 	.word	0x00000000
        /*0020*/ 	.short	0x0001
        /*0022*/ 	.short	0x0008
        /*0024*/ 	.byte	0x00, 0xf5, 0x21, 0x00


	//----- nvinfo : EIATTR_KPARAM_INFO
	.align		4
.L_327:
        /*0028*/ 	.byte	0x04, 0x17
        /*002a*/ 	.short	(.L_329 - .L_328)
.L_328:
        /*002c*/ 	.word	0x00000000
        /*0030*/ 	.short	0x0000
        /*0032*/ 	.short	0x0000
        /*0034*/ 	.byte	0x00, 0xf0, 0x11, 0x00


	//----- nvinfo : EIATTR_SPARSE_MMA_MASK
	.align		4
.L_329:
        /*0038*/ 	.byte	0x03, 0x50
        /*003a*/ 	.short	0x0000


	//----- nvinfo : EIATTR_MAXREG_COUNT
	.align		4
        /*003c*/ 	.byte	0x03, 0x1b
        /*003e*/ 	.short	0x00ff


	//----- nvinfo : EIATTR_MERCURY_ISA_VERSION
	.align		4
        /*0040*/ 	.byte	0x03, 0x5f
        /*0042*/ 	.short	0x0101


	//----- nvinfo : EIATTR_VRC_CTA_INIT_COUNT
	.align		4
        /*0044*/ 	.byte	0x02, 0x4a
	.zero		1
	.zero		1


	//----- nvinfo : EIATTR_EXIT_INSTR_OFFSETS
	.align		4
        /*0048*/ 	.byte	0x04, 0x1c
        /*004a*/ 	.short	(.L_331 - .L_330)


	//   ....[0]....
.L_330:
        /*004c*/ 	.word	0x000000c0


	//   ....[1]....
        /*0050*/ 	.word	0x00000150


	//   ....[2]....
        /*0054*/ 	.word	0x000001a0


	//----- nvinfo : EIATTR_CBANK_PARAM_SIZE
	.align		4
.L_331:
        /*0058*/ 	.byte	0x03, 0x19
        /*005a*/ 	.short	0x0018


	//----- nvinfo : EIATTR_PARAM_CBANK
	.align		4
        /*005c*/ 	.byte	0x04, 0x0a
        /*005e*/ 	.short	(.L_333 - .L_332)
	.align		4
.L_332:
        /*0060*/ 	.word	index@(.nv.constant0._Z14nz_bool_finderiPKdPi)
        /*0064*/ 	.short	0x0380
        /*0066*/ 	.short	0x0018


	//----- nvinfo : EIATTR_SW_WAR
	.align		4
.L_333:
        /*0068*/ 	.byte	0x04, 0x36
        /*006a*/ 	.short	(.L_335 - .L_334)
.L_334:
        /*006c*/ 	.word	0x00000008
.L_335:


//--------------------- .nv.info._Z10delta1_setiPd --------------------------
	.section	.nv.info._Z10delta1_setiPd,"",@"SHT_CUDA_INFO"
	.sectionflags	@""
	.align	4


	//----- nvinfo : EIATTR_CUDA_API_VERSION
	.align		4
        /*0000*/ 	.byte	0x04, 0x37
        /*0002*/ 	.short	(.L_337 - .L_336)
.L_336:
        /*0004*/ 	.word	0x00000082


	//----- nvinfo : EIATTR_KPARAM_INFO
	.align		4
.L_337:
        /*0008*/ 	.byte	0x04, 0x17
        /*000a*/ 	.short	(.L_339 - .L_338)
.L_338:
        /*000c*/ 	.word	0x00000000
        /*0010*/ 	.short	0x0001
        /*0012*/ 	.short	0x0008
        /*0014*/ 	.byte	0x00, 0xf5, 0x21, 0x00


	//----- nvinfo : EIATTR_KPARAM_INFO
	.align		4
.L_339:
        /*0018*/ 	.byte	0x04, 0x17
        /*001a*/ 	.short	(.L_341 - .L_340)
.L_340:
        /*001c*/ 	.word	0x00000000
        /*0020*/ 	.short	0x0000
        /*0022*/ 	.short	0x0000
        /*0024*/ 	.byte	0x00, 0xf0, 0x11, 0x00


	//----- nvinfo : EIATTR_SPARSE_MMA_MASK
	.align		4
.L_341:
        /*0028*/ 	.byte	0x03, 0x50
        /*002a*/ 	.short	0x0000


	//----- nvinfo : EIATTR_MAXREG_COUNT
	.align		4
        /*002c*/ 	.byte	0x03, 0x1b
        /*002e*/ 	.short	0x00ff


	//----- nvinfo : EIATTR_MERCURY_ISA_VERSION
	.align		4
        /*0030*/ 	.byte	0x03, 0x5f
        /*0032*/ 	.short	0x0101


	//----- nvinfo : EIATTR_VRC_CTA_INIT_COUNT
	.align		4
        /*0034*/ 	.byte	0x02, 0x4a
	.zero		1
	.zero		1


	//----- nvinfo : EIATTR_EXIT_INSTR_OFFSETS
	.align		4
        /*0038*/ 	.byte	0x04, 0x1c
        /*003a*/ 	.short	(.L_343 - .L_342)


	//   ....[0]....
.L_342:
        /*003c*/ 	.word	0x000000c0


	//   ....[1]....
        /*0040*/ 	.word	0x00000190


	//   ....[2]....
        /*0044*/ 	.word	0x00000200


	//----- nvinfo : EIATTR_CBANK_PARAM_SIZE
	.align		4
.L_343:
        /*0048*/ 	.byte	0x03, 0x19
        /*004a*/ 	.short	0x0010


	//----- nvinfo : EIATTR_PARAM_CBANK
	.align		4
        /*004c*/ 	.byte	0x04, 0x0a
        /*004e*/ 	.short	(.L_345 - .L_344)
	.align		4
.L_344:
        /*0050*/ 	.word	index@(.nv.constant0._Z10delta1_setiPd)
        /*0054*/ 	.short	0x0380
        /*0056*/ 	.short	0x0010


	//----- nvinfo : EIATTR_SW_WAR
	.align		4
.L_345:
        /*0058*/ 	.byte	0x04, 0x36
        /*005a*/ 	.short	(.L_347 - .L_346)
.L_346:
        /*005c*/ 	.word	0x00000008
.L_347:


//--------------------- .nv.info._Z8iden_setiPd   --------------------------
	.section	.nv.info._Z8iden_setiPd,"",@"SHT_CUDA_INFO"
	.sectionflags	@""
	.align	4


	//----- nvinfo : EIATTR_CUDA_API_VERSION
	.align		4
        /*0000*/ 	.byte	0x04, 0x37
        /*0002*/ 	.short	(.L_349 - .L_348)
.L_348:
        /*0004*/ 	.word	0x00000082


	//----- nvinfo : EIATTR_KPARAM_INFO
	.align		4
.L_349:
        /*0008*/ 	.byte	0x04, 0x17
        /*000a*/ 	.short	(.L_351 - .L_350)
.L_350:
        /*000c*/ 	.word	0x00000000
        /*0010*/ 	.short	0x0001
        /*0012*/ 	.short	0x0008
        /*0014*/ 	.byte	0x00, 0xf5, 0x21, 0x00


	//----- nvinfo : EIATTR_KPARAM_INFO
	.align		4
.L_351:
        /*0018*/ 	.byte	0x04, 0x17
        /*001a*/ 	.short	(.L_353 - .L_352)
.L_352:
        /*001c*/ 	.word	0x00000000
        /*0020*/ 	.short	0x0000
        /*0022*/ 	.short	0x0000
        /*0024*/ 	.byte	0x00, 0xf0, 0x11, 0x00


	//----- nvinfo : EIATTR_SPARSE_MMA_MASK
	.align		4
.L_353:
        /*0028*/ 	.byte	0x03, 0x50
        /*002a*/ 	.short	0x0000


	//----- nvinfo : EIATTR_MAXREG_COUNT
	.align		4
        /*002c*/ 	.byte	0x03, 0x1b
        /*002e*/ 	.short	0x00ff


	//----- nvinfo : EIATTR_MERCURY_ISA_VERSION
	.align		4
        /*0030*/ 	.byte	0x03, 0x5f
        /*0032*/ 	.short	0x0101


	//----- nvinfo : EIATTR_VRC_CTA_INIT_COUNT
	.align		4
        /*0034*/ 	.byte	0x02, 0x4a
	.zero		1
	.zero		1


	//----- nvinfo : EIATTR_EXIT_INSTR_OFFSETS
	.align		4
        /*0038*/ 	.byte	0x04, 0x1c
        /*003a*/ 	.short	(.L_355 - .L_354)


	//   ....[0]....
.L_354:
        /*003c*/ 	.word	0x000000d0


	//   ....[1]....
        /*0040*/ 	.word	0x00000150


	//----- nvinfo : EIATTR_CBANK_PARAM_SIZE
	.align		4
.L_355:
        /*0044*/ 	.byte	0x03, 0x19
        /*0046*/ 	.short	0x0010


	//----- nvinfo : EIATTR_PARAM_CBANK
	.align		4
        /*0048*/ 	.byte	0x04, 0x0a
        /*004a*/ 	.short	(.L_357 - .L_356)
	.align		4
.L_356:
        /*004c*/ 	.word	index@(.nv.constant0._Z8iden_setiPd)
        /*0050*/ 	.short	0x0380
        /*0052*/ 	.short	0x0010


	//----- nvinfo : EIATTR_SW_WAR
	.align		4
.L_357:
        /*0054*/ 	.byte	0x04, 0x36
        /*0056*/ 	.short	(.L_359 - .L_358)
.L_358:
        /*0058*/ 	.word	0x00000008
.L_359:


//--------------------- .nv.info._Z9kron_prodiiiiPdS_S_ --------------------------
	.section	.nv.info._Z9kron_prodiiiiPdS_S_,"",@"SHT_CUDA_INFO"
	.sectionflags	@""
	.align	4


	//----- nvinfo : EIATTR_CUDA_API_VERSION
	.align		4
        /*0000*/ 	.byte	0x04, 0x37
        /*0002*/ 	.short	(.L_361 - .L_360)
.L_360:
        /*0004*/ 	.word	0x00000082


	//----- nvinfo : EIATTR_KPARAM_INFO
	.align		4
.L_361:
        /*0008*/ 	.byte	0x04, 0x17
        /*000a*/ 	.short	(.L_363 - .L_362)
.L_362:
        /*000c*/ 	.word	0x00000000
        /*0010*/ 	.short	0x0006
        /*0012*/ 	.short	0x0020
        /*0014*/ 	.byte	0x00, 0xf5, 0x21, 0x00


	//----- nvinfo : EIATTR_KPARAM_INFO
	.align		4
.L_363:
        /*0018*/ 	.byte	0x04, 0x17
        /*001a*/ 	.short	(.L_365 - .L_364)
.L_364:
        /*001c*/ 	.word	0x00000000
        /*0020*/ 	.short	0x0005
        /*0022*/ 	.short	0x0018
        /*0024*/ 	.byte	0x00, 0xf5, 0x21, 0x00


	//----- nvinfo : EIATTR_KPARAM_INFO
	.align		4
.L_365:
        /*0028*/ 	.byte	0x04, 0x17
        /*002a*/ 	.short	(.L_367 - .L_366)
.L_366:
        /*002c*/ 	.word	0x00000000
        /*0030*/ 	.short	0x0004
        /*0032*/ 	.short	0x0010
        /*0034*/ 	.byte	0x00, 0xf5, 0x21, 0x00


	//----- nvinfo : EIATTR_KPARAM_INFO
	.align		4
.L_367:
        /*0038*/ 	.byte	0x04, 0x17
        /*003a*/ 	.short	(.L_369 - .L_368)
.L_368:
        /*003c*/ 	.word	0x00000000
        /*0040*/ 	.short	0x0003
        /*0042*/ 	.short	0x000c
        /*0044*/ 	.byte	0x00, 0xf0, 0x11, 0x00


	//----- nvinfo : EIATTR_KPARAM_INFO
	.align		4
.L_369:
        /*0048*/ 	.byte	0x04, 0x17
        /*004a*/ 	.short	(.L_371 - .L_370)
.L_370:
        /*004c*/ 	.word	0x00000000
        /*0050*/ 	.short	0x0002
        /*0052*/ 	.short	0x0008
        /*0054*/ 	.byte	0x00, 0xf0, 0x11, 0x00


	//----- nvinfo : EIATTR_KPARAM_INFO
	.align		4
.L_371:
        /*0058*/ 	.byte	0x04, 0x17
        /*005a*/ 	.short	(.L_373 - .L_372)
.L_372:
        /*005c*/ 	.word	0x00000000
        /*0060*/ 	.short	0x0001
        /*0062*/ 	.short	0x0004
        /*0064*/ 	.byte	0x00, 0xf0, 0x11, 0x00


	//----- nvinfo : EIATTR_KPARAM_INFO
	.align		4
.L_373:
        /*0068*/ 	.byte	0x04, 0x17
        /*006a*/ 	.short	(.L_375 - .L_374)
.L_374:
        /*006c*/ 	.word	0x00000000
        /*0070*/ 	.short	0x0000
        /*0072*/ 	.short	0x0000
        /*0074*/ 	.byte	0x00, 0xf0, 0x11, 0x00


	//----- nvinfo : EIATTR_SPARSE_MMA_MASK
	.align		4
.L_375:
        /*0078*/ 	.byte	0x03, 0x50
        /*007a*/ 	.short	0x0000


	//----- nvinfo : EIATTR_MAXREG_COUNT
	.align		4
        /*007c*/ 	.byte	0x03, 0x1b
        /*007e*/ 	.short	0x00ff


	//----- nvinfo : EIATTR_MERCURY_ISA_VERSION
	.align		4
        /*0080*/ 	.byte	0x03, 0x5f
        /*0082*/ 	.short	0x0101


	//----- nvinfo : EIATTR_VRC_CTA_INIT_COUNT
	.align		4
        /*0084*/ 	.byte	0x02, 0x4a
	.zero		1
	.zero		1


	//----- nvinfo : EIATTR_EXIT_INSTR_OFFSETS
	.align		4
        /*0088*/ 	.byte	0x04, 0x1c
        /*008a*/ 	.short	(.L_377 - .L_376)


	//   ....[0]....
.L_376:
        /*008c*/ 	.word	0x000000f0


	//   ....[1]....
        /*0090*/ 	.word	0x00000540


	//----- nvinfo : EIATTR_CBANK_PARAM_SIZE
	.align		4
.L_377:
        /*0094*/ 	.byte	0x03, 0x19
        /*0096*/ 	.short	0x0028


	//----- nvinfo : EIATTR_PARAM_CBANK
	.align		4
        /*0098*/ 	.byte	0x04, 0x0a
        /*009a*/ 	.short	(.L_379 - .L_378)
	.align		4
.L_378:
        /*009c*/ 	.word	index@(.nv.constant0._Z9kron_prodiiiiPdS_S_)
        /*00a0*/ 	.short	0x0380
        /*00a2*/ 	.short	0x0028


	//----- nvinfo : EIATTR_SW_WAR
	.align		4
.L_379:
        /*00a4*/ 	.byte	0x04, 0x36
        /*00a6*/ 	.short	(.L_381 - .L_380)
.L_380:
        /*00a8*/ 	.word	0x00000008
.L_381:


//--------------------- .nv.info._Z9VectorAddiPdS_S_ --------------------------
	.section	.nv.info._Z9VectorAddiPdS_S_,"",@"SHT_CUDA_INFO"
	.sectionflags	@""
	.align	4


	//----- nvinfo : EIATTR_CUDA_API_VERSION
	.align		4
        /*0000*/ 	.byte	0x04, 0x37
        /*0002*/ 	.short	(.L_383 - .L_382)
.L_382:
        /*0004*/ 	.word	0x00000082


	//----- nvinfo : EIATTR_KPARAM_INFO
	.align		4
.L_383:
        /*0008*/ 	.byte	0x04, 0x17
        /*000a*/ 	.short	(.L_385 - .L_384)
.L_384:
        /*000c*/ 	.word	0x00000000
        /*0010*/ 	.short	0x0003
        /*0012*/ 	.short	0x0018
        /*0014*/ 	.byte	0x00, 0xf5, 0x21, 0x00


	//----- nvinfo : EIATTR_KPARAM_INFO
	.align		4
.L_385:
        /*0018*/ 	.byte	0x04, 0x17
        /*001a*/ 	.short	(.L_387 - .L_386)
.L_386:
        /*001c*/ 	.word	0x00000000
        /*0020*/ 	.short	0x0002
        /*0022*/ 	.short	0x0010
        /*0024*/ 	.byte	0x00, 0xf5, 0x21, 0x00


	//----- nvinfo : EIATTR_KPARAM_INFO
	.align		4
.L_387:
        /*0028*/ 	.byte	0x04, 0x17
        /*002a*/ 	.short	(.L_389 - .L_388)
.L_388:
        /*002c*/ 	.word	0x00000000
        /*0030*/ 	.short	0x0001
        /*0032*/ 	.short	0x0008
        /*0034*/ 	.byte	0x00, 0xf5, 0x21, 0x00


	//----- nvinfo : EIATTR_KPARAM_INFO
	.align		4
.L_389:
        /*0038*/ 	.byte	0x04, 0x17
        /*003a*/ 	.short	(.L_391 - .L_390)
.L_390:
        /*003c*/ 	.word	0x00000000
        /*0040*/ 	.short	0x0000
        /*0042*/ 	.short	0x0000
        /*0044*/ 	.byte	0x00, 0xf0, 0x11, 0x00


	//----- nvinfo : EIATTR_SPARSE_MMA_MASK
	.align		4
.L_391:
        /*0048*/ 	.byte	0x03, 0x50
        /*004a*/ 	.short	0x0000


	//----- nvinfo : EIATTR_MAXREG_COUNT
	.align		4
        /*004c*/ 	.byte	0x03, 0x1b
        /*004e*/ 	.short	0x00ff


	//----- nvinfo : EIATTR_MERCURY_ISA_VERSION
	.align		4
        /*0050*/ 	.byte	0x03, 0x5f
        /*0052*/ 	.short	0x0101


	//----- nvinfo : EIATTR_VRC_CTA_INIT_COUNT
	.align		4
        /*0054*/ 	.byte	0x02, 0x4a
	.zero		1
	.zero		1


	//----- nvinfo : EIATTR_EXIT_INSTR_OFFSETS
	.align		4
        /*0058*/ 	.byte	0x04, 0x1c
        /*005a*/ 	.short	(.L_393 - .L_392)


	//   ....[0]....
.L_392:
        /*005c*/ 	.word	0x00000070


	//   ....[1]....
        /*0060*/ 	.word	0x00000130


	//----- nvinfo : EIATTR_CBANK_PARAM_SIZE
	.align		4
.L_393:
        /*0064*/ 	.byte	0x03, 0x19
        /*0066*/ 	.short	0x0020


	//----- nvinfo : EIATTR_PARAM_CBANK
	.align		4
        /*0068*/ 	.byte	0x04, 0x0a
        /*006a*/ 	.short	(.L_395 - .L_394)
	.align		4
.L_394:
        /*006c*/ 	.word	index@(.nv.constant0._Z9VectorAddiPdS_S_)
        /*0070*/ 	.short	0x0380
        /*0072*/ 	.short	0x0020


	//----- nvinfo : EIATTR_SW_WAR
	.align		4
.L_395:
        /*0074*/ 	.byte	0x04, 0x36
        /*0076*/ 	.short	(.L_397 - .L_396)
.L_396:
        /*0078*/ 	.word	0x00000008
.L_397:


//--------------------- .nv.callgraph             --------------------------
	.section	.nv.callgraph,"",@"SHT_CUDA_CALLGRAPH"
	.align	4
	.sectionentsize	8
	.align		4
        /*0000*/ 	.word	0x00000000
	.align		4
        /*0004*/ 	.word	0xffffffff
	.align		4
        /*0008*/ 	.word	0x00000000
	.align		4
        /*000c*/ 	.word	0xfffffffe
	.align		4
        /*0010*/ 	.word	0x00000000
	.align		4
        /*0014*/ 	.word	0xfffffffd
	.align		4
        /*0018*/ 	.word	0x00000000
	.align		4
        /*001c*/ 	.word	0xfffffffc


//--------------------- .text._Z9scale_gpuidPKdPd --------------------------
	.section	.text._Z9scale_gpuidPKdPd,"ax",@progbits
	.align	128
        .global         _Z9scale_gpuidPKdPd
        .type           _Z9scale_gpuidPKdPd,@function
        .size           _Z9scale_gpuidPKdPd,(.L_x_54 - _Z9scale_gpuidPKdPd)
        .other          _Z9scale_gpuidPKdPd,@"STO_CUDA_ENTRY STV_DEFAULT"
_Z9scale_gpuidPKdPd:
.text._Z9scale_gpuidPKdPd:
[----:B------:R-:W-:Y:S01]  /*0000*/  LDC R1, c[0x0][0x37c] ;  /* 0x0000df00ff017b82 */ /* 0x000fe20000000800 */
[----:B------:R-:W0:Y:S07]  /*0010*/  S2R R0, SR_TID.X ;  /* 0x0000000000007919 */ /* 0x000e2e0000002100 */
[----:B------:R-:W0:Y:S01]  /*0020*/  S2UR UR4, SR_CTAID.X ;  /* 0x00000000000479c3 */ /* 0x000e220000002500 */
[----:B------:R-:W1:Y:S07]  /*0030*/  LDCU UR5, c[0x0][0x380] ;  /* 0x00007000ff0577ac */ /* 0x000e6e0008000800 */
[----:B------:R-:W0:Y:S02]  /*0040*/  LDC R9, c[0x0][0x360] ;  /* 0x0000d800ff097b82 */ /* 0x000e240000000800 */
[----:B0-----:R-:W-:-:S05]  /*0050*/  IMAD R9, R9, UR4, R0 ;  /* 0x0000000409097c24 */ /* 0x001fca000f8e0200 */
[----:B-1----:R-:W-:-:S13]  /*0060*/  ISETP.GE.AND P0, PT, R9, UR5, PT ;  /* 0x0000000509007c0c */ /* 0x002fda000bf06270 */
[----:B------:R-:W-:Y:S05]  /*0070*/  @P0 EXIT ;  /* 0x000000000000094d */ /* 0x000fea0003800000 */
[----:B------:R-:W0:Y:S01]  /*0080*/  LDC.64 R2, c[0x0][0x390] ;  /* 0x0000e400ff027b82 */ /* 0x000e220000000a00 */
[----:B------:R-:W1:Y:S01]  /*0090*/  LDCU.64 UR4, c[0x0][0x358] ;  /* 0x00006b00ff0477ac */ /* 0x000e620008000a00 */
[----:B------:R-:W2:Y:S06]  /*00a0*/  LDCU.64 UR6, c[0x0][0x388] ;  /* 0x00007100ff0677ac */ /* 0x000eac0008000a00 */
[----:B------:R-:W3:Y:S01]  /*00b0*/  LDC.64 R6, c[0x0][0x398] ;  /* 0x0000e600ff067b82 */ /* 0x000ee20000000a00 */
[----:B0-----:R-:W-:-:S06]  /*00c0*/  IMAD.WIDE R2, R9, 0x8, R2 ;  /* 0x0000000809027825 */ /* 0x001fcc00078e0202 */
[----:B-1----:R-:W2:Y:S01]  /*00d0*/  LDG.E.64 R2, desc[UR4][R2.64] ;  /* 0x0000000402027981 */ /* 0x002ea2000c1e1b00 */
[----:B---3--:R-:W-:Y:S01]  /*00e0*/  IMAD.WIDE R6, R9, 0x8, R6 ;  /* 0x0000000809067825 */ /* 0x008fe200078e0206 */
[----:B--2---:R-:W-:-:S07]  /*00f0*/  DMUL R4, R2, UR6 ;  /* 0x0000000602047c28 */ /* 0x004fce0008000000 */
[----:B------:R-:W-:Y:S01]  /*0100*/  STG.E.64 desc[UR4][R6.64], R4 ;  /* 0x0000000406007986 */ /* 0x000fe2000c101b04 */
[----:B------:R-:W-:Y:S05]  /*0110*/  EXIT ;  /* 0x000000000000794d */ /* 0x000fea0003800000 */
.L_x_0:
[----:B------:R-:W-:-:S00]  /*0120*/  BRA `(.L_x_0) ;  /* 0xfffffffc00fc7947 */ /* 0x000fc0000383ffff */
[----:B------:R-:W-:-:S00]  /*0130*/  NOP ;  /* 0x0000000000007918 */ /* 0x000fc00000000000 */
        /* <DEDUP_REMOVED lines=12> */
.L_x_54:


//--------------------- .text._Z4axpyidPKdPd      --------------------------
	.section	.text._Z4axpyidPKdPd,"ax",@progbits
	.align	128
        .global         _Z4axpyidPKdPd
        .type           _Z4axpyidPKdPd,@function
        .size           _Z4axpyidPKdPd,(.L_x_55 - _Z4axpyidPKdPd)
        .other          _Z4axpyidPKdPd,@"STO_CUDA_ENTRY STV_DEFAULT"
_Z4axpyidPKdPd:
.text._Z4axpyidPKdPd:
        /* <DEDUP_REMOVED lines=14> */
[----:B---3--:R-:W-:-:S05]  /*00e0*/  IMAD.WIDE R2, R5, 0x8, R2 ;  /* 0x0000000805027825 */ /* 0x008fca00078e0202 */
[----:B------:R-:W2:Y:S02]  /*00f0*/  LDG.E.64 R4, desc[UR4][R2.64] ;  /* 0x0000000402047981 */ /* 0x000ea4000c1e1b00 */
[----:B--2---:R-:W-:-:S07]  /*0100*/  DFMA R4, R6, UR6, R4 ;  /* 0x0000000606047c2b */ /* 0x004fce0008000004 */
[----:B------:R-:W-:Y:S01]  /*0110*/  STG.E.64 desc[UR4][R2.64], R4 ;  /* 0x0000000402007986 */ /* 0x000fe2000c101b04 */
[----:B------:R-:W-:Y:S05]  /*0120*/  EXIT ;  /* 0x000000000000794d */ /* 0x000fea0003800000 */
.L_x_1:
        /* <DEDUP_REMOVED lines=13> */
.L_x_55:


//--------------------- .text._Z9addReducePdS_    --------------------------
	.section	.text._Z9addReducePdS_,"ax",@progbits
	.align	128
        .global         _Z9addReducePdS_
        .type           _Z9addReducePdS_,@function
        .size           _Z9addReducePdS_,(.L_x_56 - _Z9addReducePdS_)
        .other          _Z9addReducePdS_,@"STO_CUDA_ENTRY STV_DEFAULT"
_Z9addReducePdS_:
.text._Z9addReducePdS_:
[----:B------:R-:W-:Y:S01]  /*0000*/  LDC R1, c[0x0][0x37c] ;  /* 0x0000df00ff017b82 */ /* 0x000fe20000000800 */
[----:B------:R-:W0:Y:S01]  /*0010*/  S2R R0, SR_CTAID.X ;  /* 0x0000000000007919 */ /* 0x000e220000002500 */
[----:B------:R-:W0:Y:S06]  /*0020*/  LDCU UR8, c[0x0][0x360] ;  /* 0x00006c00ff0877ac */ /* 0x000e2c0008000800 */
[----:B------:R-:W1:Y:S01]  /*0030*/  LDC.64 R6, c[0x0][0x380] ;  /* 0x0000e000ff067b82 */ /* 0x000e620000000a00 */
[----:B------:R-:W2:Y:S01]  /*0040*/  S2R R2, SR_TID.X ;  /* 0x0000000000027919 */ /* 0x000ea20000002100 */
[----:B------:R-:W3:Y:S01]  /*0050*/  LDCU.64 UR6, c[0x0][0x358] ;  /* 0x00006b00ff0677ac */ /* 0x000ee20008000a00 */
[----:B0-----:R-:W-:-:S04]  /*0060*/  IMAD R3, R0, UR8, RZ ;  /* 0x0000000800037c24 */ /* 0x001fc8000f8e02ff */
[----:B--2---:R-:W-:-:S04]  /*0070*/  IMAD R3, R3, 0x2, R2 ;  /* 0x0000000203037824 */ /* 0x004fc800078e0202 */
[C---:B-1----:R-:W-:Y:S01]  /*0080*/  IMAD.WIDE.U32 R4, R3.reuse, 0x8, R6 ;  /* 0x0000000803047825 */ /* 0x042fe200078e0006 */
[----:B------:R-:W-:-:S05]  /*0090*/  IADD3 R9, PT, PT, R3, UR8, RZ ;  /* 0x0000000803097c10 */ /* 0x000fca000fffe0ff */
[----:B------:R-:W-:Y:S01]  /*00a0*/  IMAD.WIDE.U32 R6, R9, 0x8, R6 ;  /* 0x0000000809067825 */ /* 0x000fe200078e0006 */
[----:B---3--:R-:W2:Y:S05]  /*00b0*/  LDG.E.64 R4, desc[UR6][R4.64] ;  /* 0x0000000604047981 */ /* 0x008eaa000c1e1b00 */
[----:B------:R-:W2:Y:S01]  /*00c0*/  LDG.E.64 R6, desc[UR6][R6.64] ;  /* 0x0000000606067981 */ /* 0x000ea2000c1e1b00 */
[----:B------:R-:W0:Y:S01]  /*00d0*/  S2UR UR5, SR_CgaCtaId ;  /* 0x00000000000579c3 */ /* 0x000e220000008800 */
[----:B------:R-:W-:Y:S01]  /*00e0*/  UMOV UR4, 0x400 ;  /* 0x0000040000047882 */ /* 0x000fe20000000000 */
[----:B------:R-:W-:Y:S01]  /*00f0*/  UISETP.GE.U32.AND UP0, UPT, UR8, 0x42, UPT ;  /* 0x000000420800788c */ /* 0x000fe2000bf06070 */
[----:B------:R-:W-:Y:S01]  /*0100*/  ISETP.GT.U32.AND P0, PT, R2, 0x1f, PT ;  /* 0x0000001f0200780c */ /* 0x000fe20003f04070 */
[----:B0-----:R-:W-:-:S06]  /*0110*/  ULEA UR4, UR5, UR4, 0x18 ;  /* 0x0000000405047291 */ /* 0x001fcc000f8ec0ff */
[----:B------:R-:W-:Y:S01]  /*0120*/  LEA R3, R2, UR4, 0x3 ;  /* 0x0000000402037c11 */ /* 0x000fe2000f8e18ff */
[----:B--2---:R-:W-:-:S07]  /*0130*/  DADD R8, R4, R6 ;  /* 0x0000000004087229 */ /* 0x004fce0000000006 */
[----:B------:R0:W-:Y:S01]  /*0140*/  STS.64 [R3], R8 ;  /* 0x0000000803007388 */ /* 0x0001e20000000a00 */
[----:B------:R-:W-:Y:S06]  /*0150*/  BAR.SYNC.DEFER_BLOCKING 0x0 ;  /* 0x0000000000007b1d */ /* 0x000fec0000010000 */
[----:B------:R-:W-:Y:S05]  /*0160*/  BRA.U !UP0, `(.L_x_2) ;  /* 0x00000001083c7547 */ /* 0x000fea000b800000 */
[----:B------:R-:W-:Y:S01]  /*0170*/  BSSY B0, `(.L_x_2) ;  /* 0x000000e000007945 */ /* 0x000fe20003800000 */
[----:B0-----:R-:W-:-:S07]  /*0180*/  IMAD.U32 R8, RZ, RZ, UR8 ;  /* 0x00000008ff087e24 */ /* 0x001fce000f8e00ff */
.L_x_3:
[----:B------:R-:W-:-:S04]  /*0190*/  SHF.R.U32.HI R10, RZ, 0x1, R8 ;  /* 0x00000001ff0a7819 */ /* 0x000fc80000011608 */
[----:B------:R-:W-:-:S13]  /*01a0*/  ISETP.GE.U32.AND P1, PT, R2, R10, PT ;  /* 0x0000000a0200720c */ /* 0x000fda0003f26070 */
[----:B------:R-:W-:Y:S01]  /*01b0*/  @!P1 LEA R9, R10, R3, 0x3 ;  /* 0x000000030a099211 */ /* 0x000fe200078e18ff */
[----:B------:R-:W-:Y:S01]  /*01c0*/  @!P1 LDS.64 R6, [R3] ;  /* 0x0000000003069984 */ /* 0x000fe20000000a00 */
[----:B------:R-:W-:Y:S05]  /*01d0*/  @!P1 WARPSYNC.ALL ;  /* 0x0000000000009948 */ /* 0x000fea0003800000 */
[----:B------:R-:W0:Y:S02]  /*01e0*/  @!P1 LDS.64 R4, [R9] ;  /* 0x0000000009049984 */ /* 0x000e240000000a00 */
[----:B0-----:R-:W-:-:S07]  /*01f0*/  @!P1 DADD R4, R4, R6 ;  /* 0x0000000004049229 */ /* 0x001fce0000000006 */
[----:B------:R0:W-:Y:S01]  /*0200*/  @!P1 STS.64 [R3], R4 ;  /* 0x0000000403009388 */ /* 0x0001e20000000a00 */
[----:B------:R-:W-:Y:S01]  /*0210*/  @!P1 BAR.SYNC.DEFER_BLOCKING 0x0 ;  /* 0x0000000000009b1d */ /* 0x000fe20000010000 */
[----:B------:R-:W-:Y:S01]  /*0220*/  ISETP.GT.U32.AND P1, PT, R8, 0x83, PT ;  /* 0x000000830800780c */ /* 0x000fe20003f24070 */
[----:B------:R-:W-:-:S12]  /*0230*/  IMAD.MOV.U32 R8, RZ, RZ, R10 ;  /* 0x000000ffff087224 */ /* 0x000fd800078e000a */
[----:B0-----:R-:W-:Y:S05]  /*0240*/  @P1 BRA `(.L_x_3) ;  /* 0xfffffffc00d01947 */ /* 0x001fea000383ffff */
[----:B------:R-:W-:Y:S05]  /*0250*/  BSYNC B0 ;  /* 0x0000000000007941 */ /* 0x000fea0003800000 */
.L_x_2:
[----:B------:R-:W-:Y:S05]  /*0260*/  @P0 EXIT ;  /* 0x000000000000094d */ /* 0x000fea0003800000 */
[----:B------:R-:W-:Y:S01]  /*0270*/  LDS.64 R4, [R3+0x100] ;  /* 0x0001000003047984 */ /* 0x000fe20000000a00 */
[----:B------:R-:W-:-:S03]  /*0280*/  ISETP.NE.AND P0, PT, R2, RZ, PT ;  /* 0x000000ff0200720c */ /* 0x000fc60003f05270 */
[----:B------:R-:W1:Y:S02]  /*0290*/  LDS.64 R6, [R3] ;  /* 0x0000000003067984 */ /* 0x000e640000000a00 */
[----:B-1----:R-:W-:-:S07]  /*02a0*/  DADD R4, R4, R6 ;  /* 0x0000000004047229 */ /* 0x002fce0000000006 */
[----:B------:R-:W-:Y:S04]  /*02b0*/  STS.64 [R3], R4 ;  /* 0x0000000403007388 */ /* 0x000fe80000000a00 */
[----:B------:R-:W-:Y:S04]  /*02c0*/  LDS.64 R6, [R3+0x80] ;  /* 0x0000800003067984 */ /* 0x000fe80000000a00 */
[----:B0-----:R-:W0:Y:S02]  /*02d0*/  LDS.64 R8, [R3] ;  /* 0x0000000003087984 */ /* 0x001e240000000a00 */
[----:B0-----:R-:W-:-:S07]  /*02e0*/  DADD R6, R6, R8 ;  /* 0x0000000006067229 */ /* 0x001fce0000000008 */
[----:B------:R-:W-:Y:S04]  /*02f0*/  STS.64 [R3], R6 ;  /* 0x0000000603007388 */ /* 0x000fe80000000a00 */
[----:B------:R-:W-:Y:S04]  /*0300*/  LDS.64 R8, [R3+0x40] ;  /* 0x0000400003087984 */ /* 0x000fe80000000a00 */
[----:B------:R-:W0:Y:S02]  /*0310*/  LDS.64 R10, [R3] ;  /* 0x00000000030a7984 */ /* 0x000e240000000a00 */
        /* <DEDUP_REMOVED lines=13> */
[----:B------:R0:W-:Y:S01]  /*03f0*/  STS.64 [R3], R6 ;  /* 0x0000000603007388 */ /* 0x0001e20000000a00 */
[----:B------:R-:W-:Y:S05]  /*0400*/  @P0 EXIT ;  /* 0x000000000000094d */ /* 0x000fea0003800000 */
[----:B------:R-:W1:Y:S01]  /*0410*/  S2UR UR5, SR_CgaCtaId ;  /* 0x00000000000579c3 */ /* 0x000e620000008800 */
[----:B------:R-:W-:-:S07]  /*0420*/  UMOV UR4, 0x400 ;  /* 0x0000040000047882 */ /* 0x000fce0000000000 */
[----:B------:R-:W2:Y:S01]  /*0430*/  LDC.64 R4, c[0x0][0x388] ;  /* 0x0000e200ff047b82 */ /* 0x000ea20000000a00 */
[----:B-1----:R-:W-:Y:S01]  /*0440*/  ULEA UR4, UR5, UR4, 0x18 ;  /* 0x0000000405047291 */ /* 0x002fe2000f8ec0ff */
[----:B--2---:R-:W-:-:S08]  /*0450*/  IMAD.WIDE.U32 R4, R0, 0x8, R4 ;  /* 0x0000000800047825 */ /* 0x004fd000078e0004 */
[----:B0-----:R-:W0:Y:S04]  /*0460*/  LDS.64 R2, [UR4] ;  /* 0x00000004ff027984 */ /* 0x001e280008000a00 */
[----:B0-----:R-:W-:Y:S01]  /*0470*/  STG.E.64 desc[UR6][R4.64], R2 ;  /* 0x0000000204007986 */ /* 0x001fe2000c101b06 */
[----:B------:R-:W-:Y:S05]  /*0480*/  EXIT ;  /* 0x000000000000794d */ /* 0x000fea0003800000 */
.L_x_4:
        /* <DEDUP_REMOVED lines=15> */
.L_x_56:


//--------------------- .text._Z11vecvec_prodiPdS_S_ --------------------------
	.section	.text._Z11vecvec_prodiPdS_S_,"ax",@progbits
	.align	128
        .global         _Z11vecvec_prodiPdS_S_
        .type           _Z11vecvec_prodiPdS_S_,@function
        .size           _Z11vecvec_prodiPdS_S_,(.L_x_57 - _Z11vecvec_prodiPdS_S_)
        .other          _Z11vecvec_prodiPdS_S_,@"STO_CUDA_ENTRY STV_DEFAULT"
_Z11vecvec_prodiPdS_S_:
.text._Z11vecvec_prodiPdS_S_:
[----:B------:R-:W-:Y:S01]  /*0000*/  LDC R1, c[0x0][0x37c] ;  /* 0x0000df00ff017b82 */ /* 0x000fe20000000800 */
[----:B------:R-:W0:Y:S01]  /*0010*/  S2R R11, SR_CTAID.X ;  /* 0x00000000000b7919 */ /* 0x000e220000002500 */
[----:B------:R-:W0:Y:S01]  /*0020*/  LDCU UR4, c[0x0][0x360] ;  /* 0x00006c00ff0477ac */ /* 0x000e220008000800 */
[----:B------:R-:W0:Y:S01]  /*0030*/  S2R R0, SR_TID.X ;  /* 0x0000000000007919 */ /* 0x000e220000002100 */
[----:B------:R-:W1:Y:S01]  /*0040*/  LDCU UR5, c[0x0][0x380] ;  /* 0x00007000ff0577ac */ /* 0x000e620008000800 */
[----:B0-----:R-:W-:-:S05]  /*0050*/  IMAD R11, R11, UR4, R0 ;  /* 0x000000040b0b7c24 */ /* 0x001fca000f8e0200 */
[----:B-1----:R-:W-:-:S13]  /*0060*/  ISETP.GE.AND P0, PT, R11, UR5, PT ;  /* 0x000000050b007c0c */ /* 0x002fda000bf06270 */
[----:B------:R-:W-:Y:S05]  /*0070*/  @P0 EXIT ;  /* 0x000000000000094d */ /* 0x000fea0003800000 */
[----:B------:R-:W0:Y:S01]  /*0080*/  LDC.64 R2, c[0x0][0x388] ;  /* 0x0000e200ff027b82 */ /* 0x000e220000000a00 */
[----:B------:R-:W1:Y:S07]  /*0090*/  LDCU.64 UR4, c[0x0][0x358] ;  /* 0x00006b00ff0477ac */ /* 0x000e6e0008000a00 */
[----:B------:R-:W2:Y:S08]  /*00a0*/  LDC.64 R4, c[0x0][0x390] ;  /* 0x0000e400ff047b82 */ /* 0x000eb00000000a00 */
[----:B------:R-:W3:Y:S01]  /*00b0*/  LDC.64 R8, c[0x0][0x398] ;  /* 0x0000e600ff087b82 */ /* 0x000ee20000000a00 */
[----:B0-----:R-:W-:-:S06]  /*00c0*/  IMAD.WIDE R2, R11, 0x8, R2 ;  /* 0x000000080b027825 */ /* 0x001fcc00078e0202 */
[----:B-1----:R-:W4:Y:S01]  /*00d0*/  LDG.E.64 R2, desc[UR4][R2.64] ;  /* 0x0000000402027981 */ /* 0x002f22000c1e1b00 */
[----:B--2---:R-:W-:-:S06]  /*00e0*/  IMAD.WIDE R4, R11, 0x8, R4 ;  /* 0x000000080b047825 */ /* 0x004fcc00078e0204 */
[----:B------:R-:W4:Y:S01]  /*00f0*/  LDG.E.64 R4, desc[UR4][R4.64] ;  /* 0x0000000404047981 */ /* 0x000f22000c1e1b00 */
[----:B---3--:R-:W-:Y:S01]  /*0100*/  IMAD.WIDE R8, R11, 0x8, R8 ;  /* 0x000000080b087825 */ /* 0x008fe200078e0208 */
[----:B----4-:R-:W-:-:S07]  /*0110*/  DMUL R6, R2, R4 ;  /* 0x0000000402067228 */ /* 0x010fce0000000000 */
[----:B------:R-:W-:Y:S01]  /*0120*/  STG.E.64 desc[UR4][R8.64], R6 ;  /* 0x0000000608007986 */ /* 0x000fe2000c101b04 */
[----:B------:R-:W-:Y:S05]  /*0130*/  EXIT ;  /* 0x000000000000794d */ /* 0x000fea0003800000 */
.L_x_5:
        /* <DEDUP_REMOVED lines=12> */
.L_x_57:


//--------------------- .text._Z14sellc_multiplyiPKdPKiS2_S2_S0_Pd --------------------------
	.section	.text._Z14sellc_multiplyiPKdPKiS2_S2_S0_Pd,"ax",@progbits
	.align	128
        .global         _Z14sellc_multiplyiPKdPKiS2_S2_S0_Pd
        .type           _Z14sellc_multiplyiPKdPKiS2_S2_S0_Pd,@function
        .size           _Z14sellc_multiplyiPKdPKiS2_S2_S0_Pd,(.L_x_58 - _Z14sellc_multiplyiPKdPKiS2_S2_S0_Pd)
        .other          _Z14sellc_multiplyiPKdPKiS2_S2_S0_Pd,@"STO_CUDA_ENTRY STV_DEFAULT"
_Z14sellc_multiplyiPKdPKiS2_S2_S0_Pd:
.text._Z14sellc_multiplyiPKdPKiS2_S2_S0_Pd:
[----:B------:R-:W-:Y:S01]  /*0000*/  LDC R1, c[0x0][0x37c] ;  /* 0x0000df00ff017b82 */ /* 0x000fe20000000800 */
[----:B------:R-:W0:Y:S01]  /*0010*/  S2R R0, SR_CTAID.X ;  /* 0x0000000000007919 */ /* 0x000e220000002500 */
[----:B------:R-:W0:Y:S01]  /*0020*/  LDCU UR4, c[0x0][0x360] ;  /* 0x00006c00ff0477ac */ /* 0x000e220008000800 */
[----:B------:R-:W0:Y:S01]  /*0030*/  S2R R11, SR_TID.X ;  /* 0x00000000000b7919 */ /* 0x000e220000002100 */
[----:B------:R-:W1:Y:S02]  /*0040*/  LDCU UR5, c[0x0][0x380] ;  /* 0x00007000ff0577ac */ /* 0x000e640008000800 */
[----:B-1----:R-:W-:Y:S02]  /*0050*/  IMAD.U32 R3, RZ, RZ, UR5 ;  /* 0x00000005ff037e24 */ /* 0x002fe4000f8e00ff */
[----:B0-----:R-:W-:-:S05]  /*0060*/  IMAD R0, R0, UR4, R11 ;  /* 0x0000000400007c24 */ /* 0x001fca000f8e020b */
[----:B------:R-:W-:-:S13]  /*0070*/  ISETP.GE.AND P0, PT, R0, R3, PT ;  /* 0x000000030000720c */ /* 0x000fda0003f06270 */
[----:B------:R-:W-:Y:S05]  /*0080*/  @P0 EXIT ;  /* 0x000000000000094d */ /* 0x000fea0003800000 */
[----:B------:R-:W0:Y:S01]  /*0090*/  LDC.64 R4, c[0x0][0x3a0] ;  /* 0x0000e800ff047b82 */ /* 0x000e220000000a00 */
[----:B------:R-:W1:Y:S01]  /*00a0*/  LDCU.64 UR4, c[0x0][0x358] ;  /* 0x00006b00ff0477ac */ /* 0x000e620008000a00 */
[----:B------:R-:W-:Y:S01]  /*00b0*/  SHF.R.S32.HI R7, RZ, 0x1f, R0 ;  /* 0x0000001fff077819 */ /* 0x000fe20000011400 */
[----:B------:R-:W2:Y:S03]  /*00c0*/  LDCU UR6, c[0x0][0x380] ;  /* 0x00007000ff0677ac */ /* 0x000ea60008000800 */
[----:B------:R-:W-:Y:S02]  /*00d0*/  LEA.HI R7, R7, R0, RZ, 0x5 ;  /* 0x0000000007077211 */ /* 0x000fe400078f28ff */
[----:B------:R-:W3:Y:S02]  /*00e0*/  LDC.64 R8, c[0x0][0x398] ;  /* 0x0000e600ff087b82 */ /* 0x000ee40000000a00 */
[----:B------:R-:W-:-:S05]  /*00f0*/  SHF.R.S32.HI R7, RZ, 0x5, R7 ;  /* 0x00000005ff077819 */ /* 0x000fca0000011407 */
[----:B0-----:R-:W-:-:S05]  /*0100*/  IMAD.WIDE R4, R7, 0x4, R4 ;  /* 0x0000000407047825 */ /* 0x001fca00078e0204 */
[----:B-1----:R-:W4:Y:S01]  /*0110*/  LDG.E.CONSTANT R2, desc[UR4][R4.64] ;  /* 0x0000000404027981 */ /* 0x002f22000c1e9900 */
[----:B------:R-:W-:Y:S01]  /*0120*/  BSSY.RECONVERGENT B0, `(.L_x_6) ;  /* 0x00000ba000007945 */ /* 0x000fe20003800200 */
[----:B------:R-:W-:Y:S01]  /*0130*/  CS2R R12, SRZ ;  /* 0x00000000000c7805 */ /* 0x000fe2000001ff00 */
[----:B---3--:R-:W-:Y:S01]  /*0140*/  IMAD.WIDE R8, R7, 0x4, R8 ;  /* 0x0000000407087825 */ /* 0x008fe200078e0208 */
[----:B----4-:R-:W-:-:S13]  /*0150*/  ISETP.GE.AND P0, PT, R2, 0x1, PT ;  /* 0x000000010200780c */ /* 0x010fda0003f06270 */
[----:B--2---:R-:W-:Y:S05]  /*0160*/  @!P0 BRA `(.L_x_7) ;  /* 0x0000000800d48947 */ /* 0x004fea0003800000 */
[----:B------:R-:W2:Y:S01]  /*0170*/  LDG.E.CONSTANT R5, desc[UR4][R8.64] ;  /* 0x0000000408057981 */ /* 0x000ea2000c1e9900 */
[C---:B------:R-:W-:Y:S01]  /*0180*/  ISETP.GE.U32.AND P0, PT, R2.reuse, 0x8, PT ;  /* 0x000000080200780c */ /* 0x040fe20003f06070 */
[----:B------:R-:W-:Y:S01]  /*0190*/  BSSY.RECONVERGENT B1, `(.L_x_8) ;  /* 0x0000059000017945 */ /* 0x000fe20003800200 */
[----:B------:R-:W-:Y:S02]  /*01a0*/  LOP3.LUT R6, R11, 0x1f, RZ, 0xc0, !PT ;  /* 0x0000001f0b067812 */ /* 0x000fe400078ec0ff */
[----:B------:R-:W-:Y:S02]  /*01b0*/  CS2R R12, SRZ ;  /* 0x00000000000c7805 */ /* 0x000fe4000001ff00 */
[----:B------:R-:W-:-:S04]  /*01c0*/  LOP3.LUT R4, R2, 0x7, RZ, 0xc0, !PT ;  /* 0x0000000702047812 */ /* 0x000fc800078ec0ff */
[----:B------:R-:W-:Y:S01]  /*01d0*/  ISETP.NE.AND P2, PT, R4, RZ, PT ;  /* 0x000000ff0400720c */ /* 0x000fe20003f45270 */
[----:B--2---:R-:W-:Y:S02]  /*01e0*/  IMAD.IADD R5, R5, 0x1, R6 ;  /* 0x0000000105057824 */ /* 0x004fe400078e0206 */
[----:B------:R-:W-:Y:S01]  /*01f0*/  IMAD.MOV.U32 R6, RZ, RZ, RZ ;  /* 0x000000ffff067224 */ /* 0x000fe200078e00ff */
[----:B------:R-:W-:Y:S09]  /*0200*/  @!P0 BRA `(.L_x_9) ;  /* 0x0000000400448947 */ /* 0x000ff20003800000 */
[----:B------:R-:W0:Y:S01]  /*0210*/  LDC.64 R10, c[0x0][0x390] ;  /* 0x0000e400ff0a7b82 */ /* 0x000e220000000a00 */
[----:B------:R-:W-:Y:S01]  /*0220*/  LOP3.LUT R6, R2, 0x7ffffff8, RZ, 0xc0, !PT ;  /* 0x7ffffff802067812 */ /* 0x000fe200078ec0ff */
[----:B------:R-:W-:Y:S01]  /*0230*/  IMAD.MOV.U32 R7, RZ, RZ, R5 ;  /* 0x000000ffff077224 */ /* 0x000fe200078e0005 */
[----:B------:R-:W-:-:S03]  /*0240*/  CS2R R12, SRZ ;  /* 0x00000000000c7805 */ /* 0x000fc6000001ff00 */
[----:B------:R-:W-:Y:S02]  /*0250*/  IMAD.MOV R24, RZ, RZ, -R6 ;  /* 0x000000ffff187224 */ /* 0x000fe400078e0a06 */
[----:B------:R-:W1:Y:S01]  /*0260*/  LDC.64 R8, c[0x0][0x388] ;  /* 0x0000e200ff087b82 */ /* 0x000e620000000a00 */
[----:B0-----:R-:W-:-:S05]  /*0270*/  IADD3 R10, P0, PT, R10, 0x200, RZ ;  /* 0x000002000a0a7810 */ /* 0x001fca0007f1e0ff */
[----:B------:R-:W-:Y:S01]  /*0280*/  IMAD.X R11, RZ, RZ, R11, P0 ;  /* 0x000000ffff0b7224 */ /* 0x000fe200000e060b */
[----:B-1----:R-:W-:-:S05]  /*0290*/  IADD3 R8, P1, PT, R8, 0x400, RZ ;  /* 0x0000040008087810 */ /* 0x002fca0007f3e0ff */
[----:B------:R-:W-:-:S08]  /*02a0*/  IMAD.X R9, RZ, RZ, R9, P1 ;  /* 0x000000ffff097224 */ /* 0x000fd000008e0609 */
.L_x_10:
[----:B------:R-:W-:-:S05]  /*02b0*/  IMAD.WIDE R22, R7, 0x4, R10 ;  /* 0x0000000407167825 */ /* 0x000fca00078e020a */
[----:B------:R-:W2:Y:S01]  /*02c0*/  LDG.E.CONSTANT R16, desc[UR4][R22.64+-0x200] ;  /* 0xfffe000416107981 */ /* 0x000ea2000c1e9900 */
[----:B------:R-:W-:-:S03]  /*02d0*/  IMAD.U32 R3, RZ, RZ, UR6 ;  /* 0x00000006ff037e24 */ /* 0x000fc6000f8e00ff */
[----:B------:R-:W3:Y:S01]  /*02e0*/  LDG.E.CONSTANT R21, desc[UR4][R22.64+-0x180] ;  /* 0xfffe800416157981 */ /* 0x000ee2000c1e9900 */
[----:B------:R-:W-:-:S03]  /*02f0*/  IMAD.WIDE R14, R7, 0x8, R8 ;  /* 0x00000008070e7825 */ /* 0x000fc600078e0208 */
[----:B------:R-:W4:Y:S04]  /*0300*/  LDG.E.CONSTANT R20, desc[UR4][R22.64+-0x100] ;  /* 0xffff000416147981 */ /* 0x000f28000c1e9900 */
[----:B------:R-:W5:Y:S01]  /*0310*/  LDG.E.CONSTANT R25, desc[UR4][R22.64+0x100] ;  /* 0x0001000416197981 */ /* 0x000f62000c1e9900 */
[----:B--2---:R-:W-:-:S04]  /*0320*/  ISETP.GE.AND P0, PT, R16, R3, PT ;  /* 0x000000031000720c */ /* 0x004fc80003f06270 */
[----:B------:R-:W-:-:S13]  /*0330*/  ISETP.LT.OR P0, PT, R16, RZ, P0 ;  /* 0x000000ff1000720c */ /* 0x000fda0000701670 */
[----:B------:R-:W0:Y:S01]  /*0340*/  @!P0 LDC.64 R28, c[0x0][0x3a8] ;  /* 0x0000ea00ff1c8b82 */ /* 0x000e220000000a00 */
[----:B------:R-:W2:Y:S01]  /*0350*/  @!P0 LDG.E.64.CONSTANT R26, desc[UR4][R14.64+-0x400] ;  /* 0xfffc00040e1a8981 */ /* 0x000ea2000c1e9b00 */
[----:B0-----:R-:W-:-:S05]  /*0360*/  @!P0 IMAD.WIDE.U32 R28, R16, 0x8, R28 ;  /* 0x00000008101c8825 */ /* 0x001fca00078e001c */
[----:B------:R-:W2:Y:S01]  /*0370*/  @!P0 LDG.E.64.CONSTANT R18, desc[UR4][R28.64] ;  /* 0x000000041c128981 */ /* 0x000ea2000c1e9b00 */
[----:B---3--:R-:W-:-:S04]  /*0380*/  ISETP.GE.AND P1, PT, R21, R3, PT ;  /* 0x000000031500720c */ /* 0x008fc80003f26270 */
[----:B------:R-:W-:-:S13]  /*0390*/  ISETP.LT.OR P1, PT, R21, RZ, P1 ;  /* 0x000000ff1500720c */ /* 0x000fda0000f21670 */
[----:B------:R-:W0:Y:S02]  /*03a0*/  @!P1 LDC.64 R16, c[0x0][0x3a8] ;  /* 0x0000ea00ff109b82 */ /* 0x000e240000000a00 */
[----:B0-----:R-:W-:Y:S02]  /*03b0*/  @!P1 IMAD.WIDE.U32 R16, R21, 0x8, R16 ;  /* 0x0000000815109825 */ /* 0x001fe400078e0010 */
[----:B------:R-:W3:Y:S04]  /*03c0*/  LDG.E.CONSTANT R21, desc[UR4][R22.64+-0x80] ;  /* 0xffff800416157981 */ /* 0x000ee8000c1e9900 */
[----:B------:R-:W5:Y:S01]  /*03d0*/  @!P1 LDG.E.64.CONSTANT R16, desc[UR4][R16.64] ;  /* 0x0000000410109981 */ /* 0x000f62000c1e9b00 */
[----:B--2---:R-:W-:-:S03]  /*03e0*/  @!P0 DFMA R12, R26, R18, R12 ;  /* 0x000000121a0c822b */ /* 0x004fc6000000000c */
[----:B------:R-:W5:Y:S01]  /*03f0*/  @!P1 LDG.E.64.CONSTANT R18, desc[UR4][R14.64+-0x300] ;  /* 0xfffd00040e129981 */ /* 0x000f62000c1e9b00 */
[----:B----4-:R-:W-:-:S04]  /*0400*/  ISETP.GE.AND P0, PT, R20, R3, PT ;  /* 0x000000031400720c */ /* 0x010fc80003f06270 */
[----:B------:R-:W-:-:S13]  /*0410*/  ISETP.LT.OR P0, PT, R20, RZ, P0 ;  /* 0x000000ff1400720c */ /* 0x000fda0000701670 */
[----:B------:R-:W0:Y:S01]  /*0420*/  @!P0 LDC.64 R28, c[0x0][0x3a8] ;  /* 0x0000ea00ff1c8b82 */ /* 0x000e220000000a00 */
[----:B------:R-:W2:Y:S01]  /*0430*/  @!P0 LDG.E.64.CONSTANT R26, desc[UR4][R14.64+-0x200] ;  /* 0xfffe00040e1a8981 */ /* 0x000ea2000c1e9b00 */
[----:B0-----:R-:W-:-:S03]  /*0440*/  @!P0 IMAD.WIDE.U32 R28, R20, 0x8, R28 ;  /* 0x00000008141c8825 */ /* 0x001fc600078e001c */
[----:B------:R-:W4:Y:S01]  /*0450*/  LDG.E.CONSTANT R20, desc[UR4][R22.64] ;  /* 0x0000000416147981 */ /* 0x000f22000c1e9900 */
[----:B-----5:R-:W-:-:S03]  /*0460*/  @!P1 DFMA R12, R18, R16, R12 ;  /* 0x00000010120c922b */ /* 0x020fc6000000000c */
[----:B------:R-:W2:Y:S01]  /*0470*/  @!P0 LDG.E.64.CONSTANT R18, desc[UR4][R28.64] ;  /* 0x000000041c128981 */ /* 0x000ea2000c1e9b00 */
[----:B---3--:R-:W-:-:S04]  /*0480*/  ISETP.GE.AND P1, PT, R21, R3, PT ;  /* 0x000000031500720c */ /* 0x008fc80003f26270 */
[----:B------:R-:W-:-:S13]  /*0490*/  ISETP.LT.OR P1, PT, R21, RZ, P1 ;  /* 0x000000ff1500720c */ /* 0x000fda0000f21670 */
[----:B------:R-:W0:Y:S02]  /*04a0*/  @!P1 LDC.64 R16, c[0x0][0x3a8] ;  /* 0x0000ea00ff109b82 */ /* 0x000e240000000a00 */
[----:B0-----:R-:W-:-:S06]  /*04b0*/  @!P1 IMAD.WIDE.U32 R16, R21, 0x8, R16 ;  /* 0x0000000815109825 */ /* 0x001fcc00078e0010 */
[----:B------:R-:W3:Y:S01]  /*04c0*/  @!P1 LDG.E.64.CONSTANT R16, desc[UR4][R16.64] ;  /* 0x0000000410109981 */ /* 0x000ee2000c1e9b00 */
[----:B--2---:R-:W-:-:S03]  /*04d0*/  @!P0 DFMA R12, R26, R18, R12 ;  /* 0x000000121a0c822b */ /* 0x004fc6000000000c */
[----:B------:R-:W3:Y:S01]  /*04e0*/  @!P1 LDG.E.64.CONSTANT R18, desc[UR4][R14.64+-0x100] ;  /* 0xffff00040e129981 */ /* 0x000ee2000c1e9b00 */
[----:B----4-:R-:W-:-:S03]  /*04f0*/  ISETP.GE.AND P0, PT, R20, R3, PT ;  /* 0x000000031400720c */ /* 0x010fc60003f06270 */
[----:B------:R-:W2:Y:S01]  /*0500*/  LDG.E.CONSTANT R27, desc[UR4][R22.64+0x80] ;  /* 0x00008004161b7981 */ /* 0x000ea2000c1e9900 */
[----:B------:R-:W-:-:S03]  /*0510*/  ISETP.LT.OR P3, PT, R20, RZ, P0 ;  /* 0x000000ff1400720c */ /* 0x000fc60000761670 */
[----:B------:R-:W4:Y:S10]  /*0520*/  LDG.E.CONSTANT R26, desc[UR4][R22.64+0x180] ;  /* 0x00018004161a7981 */ /* 0x000f34000c1e9900 */
[----:B------:R-:W0:Y:S02]  /*0530*/  @!P3 LDC.64 R28, c[0x0][0x3a8] ;  /* 0x0000ea00ff1cbb82 */ /* 0x000e240000000a00 */
[----:B0-----:R-:W-:-:S02]  /*0540*/  @!P3 IMAD.WIDE.U32 R28, R20, 0x8, R28 ;  /* 0x00000008141cb825 */ /* 0x001fc400078e001c */
[----:B------:R-:W5:Y:S01]  /*0550*/  @!P3 LDG.E.64.CONSTANT R20, desc[UR4][R14.64] ;  /* 0x000000040e14b981 */ /* 0x000f62000c1e9b00 */
[----:B---3--:R-:W-:-:S03]  /*0560*/  @!P1 DFMA R12, R18, R16, R12 ;  /* 0x00000010120c922b */ /* 0x008fc6000000000c */
[----:B------:R-:W5:Y:S01]  /*0570*/  @!P3 LDG.E.64.CONSTANT R16, desc[UR4][R28.64] ;  /* 0x000000041c10b981 */ /* 0x000f62000c1e9b00 */
[----:B--2---:R-:W-:-:S04]  /*0580*/  ISETP.GE.AND P0, PT, R27, R3, PT ;  /* 0x000000031b00720c */ /* 0x004fc80003f06270 */
[----:B------:R-:W-:-:S13]  /*0590*/  ISETP.LT.OR P0, PT, R27, RZ, P0 ;  /* 0x000000ff1b00720c */ /* 0x000fda0000701670 */
[----:B------:R-:W0:Y:S02]  /*05a0*/  @!P0 LDC.64 R18, c[0x0][0x3a8] ;  /* 0x0000ea00ff128b82 */ /* 0x000e240000000a00 */
[----:B0-----:R-:W-:-:S06]  /*05b0*/  @!P0 IMAD.WIDE.U32 R18, R27, 0x8, R18 ;  /* 0x000000081b128825 */ /* 0x001fcc00078e0012 */
[----:B------:R-:W2:Y:S01]  /*05c0*/  @!P0 LDG.E.64.CONSTANT R18, desc[UR4][R18.64] ;  /* 0x0000000412128981 */ /* 0x000ea2000c1e9b00 */
[----:B-----5:R-:W-:-:S03]  /*05d0*/  @!P3 DFMA R12, R20, R16, R12 ;  /* 0x00000010140cb22b */ /* 0x020fc6000000000c */
[----:B------:R-:W2:Y:S01]  /*05e0*/  @!P0 LDG.E.64.CONSTANT R16, desc[UR4][R14.64+0x100] ;  /* 0x000100040e108981 */ /* 0x000ea2000c1e9b00 */
[----:B------:R-:W-:-:S04]  /*05f0*/  ISETP.GE.AND P1, PT, R25, R3, PT ;  /* 0x000000031900720c */ /* 0x000fc80003f26270 */
[----:B------:R-:W-:Y:S02]  /*0600*/  ISETP.LT.OR P1, PT, R25, RZ, P1 ;  /* 0x000000ff1900720c */ /* 0x000fe40000f21670 */
[----:B----4-:R-:W-:-:S04]  /*0610*/  ISETP.GE.AND P3, PT, R26, R3, PT ;  /* 0x000000031a00720c */ /* 0x010fc80003f66270 */
[----:B------:R-:W-:-:S07]  /*0620*/  ISETP.LT.OR P3, PT, R26, RZ, P3 ;  /* 0x000000ff1a00720c */ /* 0x000fce0001f61670 */
[----:B------:R-:W0:Y:S08]  /*0630*/  @!P1 LDC.64 R20, c[0x0][0x3a8] ;  /* 0x0000ea00ff149b82 */ /* 0x000e300000000a00 */
[----:B------:R-:W1:Y:S01]  /*0640*/  @!P3 LDC.64 R22, c[0x0][0x3a8] ;  /* 0x0000ea00ff16bb82 */ /* 0x000e620000000a00 */
[----:B0-----:R-:W-:-:S06]  /*0650*/  @!P1 IMAD.WIDE.U32 R20, R25, 0x8, R20 ;  /* 0x0000000819149825 */ /* 0x001fcc00078e0014 */
[----:B------:R-:W3:Y:S01]  /*0660*/  @!P1 LDG.E.64.CONSTANT R20, desc[UR4][R20.64] ;  /* 0x0000000414149981 */ /* 0x000ee2000c1e9b00 */
[----:B-1----:R-:W-:-:S06]  /*0670*/  @!P3 IMAD.WIDE.U32 R22, R26, 0x8, R22 ;  /* 0x000000081a16b825 */ /* 0x002fcc00078e0016 */
[----:B------:R-:W4:Y:S01]  /*0680*/  @!P3 LDG.E.64.CONSTANT R22, desc[UR4][R22.64] ;  /* 0x000000041616b981 */ /* 0x000f22000c1e9b00 */
[----:B--2---:R-:W-:-:S03]  /*0690*/  @!P0 DFMA R12, R16, R18, R12 ;  /* 0x00000012100c822b */ /* 0x004fc6000000000c */
[----:B------:R-:W3:Y:S04]  /*06a0*/  @!P1 LDG.E.64.CONSTANT R16, desc[UR4][R14.64+0x200] ;  /* 0x000200040e109981 */ /* 0x000ee8000c1e9b00 */
[----:B------:R-:W4:Y:S01]  /*06b0*/  @!P3 LDG.E.64.CONSTANT R18, desc[UR4][R14.64+0x300] ;  /* 0x000300040e12b981 */ /* 0x000f22000c1e9b00 */
[----:B------:R-:W-:-:S05]  /*06c0*/  VIADD R24, R24, 0x8 ;  /* 0x0000000818187836 */ /* 0x000fca0000000000 */
[----:B------:R-:W-:Y:S01]  /*06d0*/  ISETP.NE.AND P0, PT, R24, RZ, PT ;  /* 0x000000ff1800720c */ /* 0x000fe20003f05270 */
[----:B------:R-:W-:Y:S01]  /*06e0*/  VIADD R7, R7, 0x100 ;  /* 0x0000010007077836 */ /* 0x000fe20000000000 */
[----:B---3--:R-:W-:-:S08]  /*06f0*/  @!P1 DFMA R12, R16, R20, R12 ;  /* 0x00000014100c922b */ /* 0x008fd0000000000c */
[----:B----4-:R-:W-:-:S03]  /*0700*/  @!P3 DFMA R12, R18, R22, R12 ;  /* 0x00000016120cb22b */ /* 0x010fc6000000000c */
[----:B------:R-:W-:Y:S08]  /*0710*/  @P0 BRA `(.L_x_10) ;  /* 0xfffffff800e40947 */ /* 0x000ff0000383ffff */
.L_x_9:
[----:B------:R-:W-:Y:S05]  /*0720*/  BSYNC.RECONVERGENT B1 ;  /* 0x0000000000017941 */ /* 0x000fea0003800200 */
.L_x_8:
[----:B------:R-:W-:Y:S05]  /*0730*/  @!P2 BRA `(.L_x_7) ;  /* 0x000000040060a947 */ /* 0x000fea0003800000 */
[----:B------:R-:W-:Y:S01]  /*0740*/  ISETP.GE.U32.AND P0, PT, R4, 0x4, PT ;  /* 0x000000040400780c */ /* 0x000fe20003f06070 */
[----:B------:R-:W-:Y:S01]  /*0750*/  BSSY.RECONVERGENT B1, `(.L_x_11) ;  /* 0x000002a000017945 */ /* 0x000fe20003800200 */
[----:B------:R-:W-:-:S04]  /*0760*/  LOP3.LUT R7, R2, 0x3, RZ, 0xc0, !PT ;  /* 0x0000000302077812 */ /* 0x000fc800078ec0ff */
[----:B------:R-:W-:-:S07]  /*0770*/  ISETP.NE.AND P3, PT, R7, RZ, PT ;  /* 0x000000ff0700720c */ /* 0x000fce0003f65270 */
[----:B------:R-:W-:Y:S06]  /*0780*/  @!P0 BRA `(.L_x_12) ;  /* 0x0000000000988947 */ /* 0x000fec0003800000 */
[----:B------:R-:W0:Y:S01]  /*0790*/  LDC.64 R8, c[0x0][0x390] ;  /* 0x0000e400ff087b82 */ /* 0x000e220000000a00 */
[----:B------:R-:W-:-:S04]  /*07a0*/  IMAD R17, R6, 0x20, R5 ;  /* 0x0000002006117824 */ /* 0x000fc800078e0205 */
[----:B0-----:R-:W-:-:S03]  /*07b0*/  IMAD.WIDE R10, R17, 0x4, R8 ;  /* 0x00000004110a7825 */ /* 0x001fc600078e0208 */
[----:B------:R-:W0:Y:S02]  /*07c0*/  LDC.64 R8, c[0x0][0x388] ;  /* 0x0000e200ff087b82 */ /* 0x000e240000000a00 */
[----:B------:R-:W2:Y:S04]  /*07d0*/  LDG.E.CONSTANT R23, desc[UR4][R10.64] ;  /* 0x000000040a177981 */ /* 0x000ea8000c1e9900 */
[----:B------:R-:W3:Y:S04]  /*07e0*/  LDG.E.CONSTANT R16, desc[UR4][R10.64+0x80] ;  /* 0x000080040a107981 */ /* 0x000ee8000c1e9900 */
[----:B------:R-:W4:Y:S04]  /*07f0*/  LDG.E.CONSTANT R22, desc[UR4][R10.64+0x100] ;  /* 0x000100040a167981 */ /* 0x000f28000c1e9900 */
[----:B------:R-:W5:Y:S01]  /*0800*/  LDG.E.CONSTANT R4, desc[UR4][R10.64+0x180] ;  /* 0x000180040a047981 */ /* 0x000f62000c1e9900 */
[----:B0-----:R-:W-:Y:S01]  /*0810*/  IMAD.WIDE R8, R17, 0x8, R8 ;  /* 0x0000000811087825 */ /* 0x001fe200078e0208 */
[----:B--2---:R-:W-:-:S04]  /*0820*/  ISETP.GE.AND P0, PT, R23, R3, PT ;  /* 0x000000031700720c */ /* 0x004fc80003f06270 */
[----:B------:R-:W-:Y:S02]  /*0830*/  ISETP.LT.OR P0, PT, R23, RZ, P0 ;  /* 0x000000ff1700720c */ /* 0x000fe40000701670 */
[-C--:B---3--:R-:W-:Y:S02]  /*0840*/  ISETP.GE.AND P1, PT, R16, R3.reuse, PT ;  /* 0x000000031000720c */ /* 0x088fe40003f26270 */
[-C--:B----4-:R-:W-:Y:S02]  /*0850*/  ISETP.GE.AND P2, PT, R22, R3.reuse, PT ;  /* 0x000000031600720c */ /* 0x090fe40003f46270 */
[----:B------:R-:W-:Y:S02]  /*0860*/  ISETP.LT.OR P1, PT, R16, RZ, P1 ;  /* 0x000000ff1000720c */ /* 0x000fe40000f21670 */
[----:B------:R-:W-:Y:S02]  /*0870*/  ISETP.LT.OR P2, PT, R22, RZ, P2 ;  /* 0x000000ff1600720c */ /* 0x000fe40001741670 */
[----:B-----5:R-:W-:-:S03]  /*0880*/  ISETP.GE.AND P4, PT, R4, R3, PT ;  /* 0x000000030400720c */ /* 0x020fc60003f86270 */
[----:B------:R-:W0:Y:S01]  /*0890*/  @!P0 LDC.64 R14, c[0x0][0x3a8] ;  /* 0x0000ea00ff0e8b82 */ /* 0x000e220000000a00 */
[----:B------:R-:W-:Y:S01]  /*08a0*/  ISETP.LT.OR P4, PT, R4, RZ, P4 ;  /* 0x000000ff0400720c */ /* 0x000fe20002781670 */
[----:B------:R-:W2:Y:S06]  /*08b0*/  @!P0 LDG.E.64.CONSTANT R10, desc[UR4][R8.64] ;  /* 0x00000004080a8981 */ /* 0x000eac000c1e9b00 */
[----:B------:R-:W1:Y:S06]  /*08c0*/  @!P1 LDC.64 R18, c[0x0][0x3a8] ;  /* 0x0000ea00ff129b82 */ /* 0x000e6c0000000a00 */
[----:B------:R-:W3:Y:S02]  /*08d0*/  @!P4 LDG.E.64.CONSTANT R26, desc[UR4][R8.64+0x300] ;  /* 0x00030004081ac981 */ /* 0x000ee4000c1e9b00 */
[----:B------:R-:W4:Y:S01]  /*08e0*/  @!P2 LDC.64 R20, c[0x0][0x3a8] ;  /* 0x0000ea00ff14ab82 */ /* 0x000f220000000a00 */
[----:B0-----:R-:W-:-:S07]  /*08f0*/  @!P0 IMAD.WIDE.U32 R14, R23, 0x8, R14 ;  /* 0x00000008170e8825 */ /* 0x001fce00078e000e */
[----:B------:R-:W0:Y:S01]  /*0900*/  @!P4 LDC.64 R24, c[0x0][0x3a8] ;  /* 0x0000ea00ff18cb82 */ /* 0x000e220000000a00 */
[----:B------:R-:W2:Y:S01]  /*0910*/  @!P0 LDG.E.64.CONSTANT R14, desc[UR4][R14.64] ;  /* 0x000000040e0e8981 */ /* 0x000ea2000c1e9b00 */
[----:B-1----:R-:W-:-:S03]  /*0920*/  @!P1 IMAD.WIDE.U32 R18, R16, 0x8, R18 ;  /* 0x0000000810129825 */ /* 0x002fc600078e0012 */
[----:B------:R-:W5:Y:S04]  /*0930*/  @!P1 LDG.E.64.CONSTANT R16, desc[UR4][R8.64+0x100] ;  /* 0x0001000408109981 */ /* 0x000f68000c1e9b00 */
[----:B------:R-:W5:Y:S01]  /*0940*/  @!P1 LDG.E.64.CONSTANT R18, desc[UR4][R18.64] ;  /* 0x0000000412129981 */ /* 0x000f62000c1e9b00 */
[----:B----4-:R-:W-:-:S03]  /*0950*/  @!P2 IMAD.WIDE.U32 R20, R22, 0x8, R20 ;  /* 0x000000081614a825 */ /* 0x010fc600078e0014 */
[----:B------:R-:W4:Y:S04]  /*0960*/  @!P2 LDG.E.64.CONSTANT R22, desc[UR4][R8.64+0x200] ;  /* 0x000200040816a981 */ /* 0x000f28000c1e9b00 */
[----:B------:R-:W4:Y:S01]  /*0970*/  @!P2 LDG.E.64.CONSTANT R20, desc[UR4][R20.64] ;  /* 0x000000041414a981 */ /* 0x000f22000c1e9b00 */
[----:B0-----:R-:W-:-:S06]  /*0980*/  @!P4 IMAD.WIDE.U32 R24, R4, 0x8, R24 ;  /* 0x000000080418c825 */ /* 0x001fcc00078e0018 */
[----:B------:R-:W3:Y:S01]  /*0990*/  @!P4 LDG.E.64.CONSTANT R24, desc[UR4][R24.64] ;  /* 0x000000041818c981 */ /* 0x000ee2000c1e9b00 */
[----:B------:R-:W-:Y:S01]  /*09a0*/  VIADD R6, R6, 0x4 ;  /* 0x0000000406067836 */ /* 0x000fe20000000000 */
[----:B--2---:R-:W-:-:S08]  /*09b0*/  @!P0 DFMA R12, R10, R14, R12 ;  /* 0x0000000e0a0c822b */ /* 0x004fd0000000000c */
[----:B-----5:R-:W-:-:S08]  /*09c0*/  @!P1 DFMA R12, R16, R18, R12 ;  /* 0x00000012100c922b */ /* 0x020fd0000000000c */
[----:B----4-:R-:W-:-:S08]  /*09d0*/  @!P2 DFMA R12, R22, R20, R12 ;  /* 0x00000014160ca22b */ /* 0x010fd0000000000c */
[----:B---3--:R-:W-:-:S11]  /*09e0*/  @!P4 DFMA R12, R26, R24, R12 ;  /* 0x000000181a0cc22b */ /* 0x008fd6000000000c */
.L_x_12:
[----:B------:R-:W-:Y:S05]  /*09f0*/  BSYNC.RECONVERGENT B1 ;  /* 0x0000000000017941 */ /* 0x000fea0003800200 */
.L_x_11:
[----:B------:R-:W-:Y:S05]  /*0a00*/  @!P3 BRA `(.L_x_7) ;  /* 0x0000000000acb947 */ /* 0x000fea0003800000 */
[----:B------:R-:W-:Y:S01]  /*0a10*/  ISETP.NE.AND P0, PT, R7, 0x1, PT ;  /* 0x000000010700780c */ /* 0x000fe20003f05270 */
[----:B------:R-:W-:Y:S01]  /*0a20*/  BSSY.RECONVERGENT B1, `(.L_x_13) ;  /* 0x000001a000017945 */ /* 0x000fe20003800200 */
[----:B------:R-:W-:-:S04]  /*0a30*/  LOP3.LUT R2, R2, 0x1, RZ, 0xc0, !PT ;  /* 0x0000000102027812 */ /* 0x000fc800078ec0ff */
[----:B------:R-:W-:-:S07]  /*0a40*/  ISETP.NE.U32.AND P2, PT, R2, 0x1, PT ;  /* 0x000000010200780c */ /* 0x000fce0003f45070 */
[----:B------:R-:W-:Y:S06]  /*0a50*/  @!P0 BRA `(.L_x_14) ;  /* 0x0000000000588947 */ /* 0x000fec0003800000 */
[----:B------:R-:W0:Y:S01]  /*0a60*/  LDC.64 R8, c[0x0][0x390] ;  /* 0x0000e400ff087b82 */ /* 0x000e220000000a00 */
[----:B------:R-:W-:-:S07]  /*0a70*/  IMAD R19, R6, 0x20, R5 ;  /* 0x0000002006137824 */ /* 0x000fce00078e0205 */
[----:B------:R-:W1:Y:S01]  /*0a80*/  LDC.64 R10, c[0x0][0x388] ;  /* 0x0000e200ff0a7b82 */ /* 0x000e620000000a00 */
[----:B0-----:R-:W-:-:S05]  /*0a90*/  IMAD.WIDE R16, R19, 0x4, R8 ;  /* 0x0000000413107825 */ /* 0x001fca00078e0208 */
[----:B------:R-:W2:Y:S04]  /*0aa0*/  LDG.E.CONSTANT R2, desc[UR4][R16.64] ;  /* 0x0000000410027981 */ /* 0x000ea8000c1e9900 */
[----:B------:R-:W3:Y:S01]  /*0ab0*/  LDG.E.CONSTANT R4, desc[UR4][R16.64+0x80] ;  /* 0x0000800410047981 */ /* 0x000ee2000c1e9900 */
[----:B-1----:R-:W-:Y:S01]  /*0ac0*/  IMAD.WIDE R18, R19, 0x8, R10 ;  /* 0x0000000813127825 */ /* 0x002fe200078e020a */
[----:B--2---:R-:W-:-:S04]  /*0ad0*/  ISETP.GE.AND P0, PT, R2, R3, PT ;  /* 0x000000030200720c */ /* 0x004fc80003f06270 */
[----:B------:R-:W-:Y:S02]  /*0ae0*/  ISETP.LT.OR P0, PT, R2, RZ, P0 ;  /* 0x000000ff0200720c */ /* 0x000fe40000701670 */
[----:B---3--:R-:W-:-:S04]  /*0af0*/  ISETP.GE.AND P1, PT, R4, R3, PT ;  /* 0x000000030400720c */ /* 0x008fc80003f26270 */
[----:B------:R-:W-:-:S07]  /*0b00*/  ISETP.LT.OR P1, PT, R4, RZ, P1 ;  /* 0x000000ff0400720c */ /* 0x000fce0000f21670 */
[----:B------:R-:W0:Y:S01]  /*0b10*/  @!P0 LDC.64 R14, c[0x0][0x3a8] ;  /* 0x0000ea00ff0e8b82 */ /* 0x000e220000000a00 */
[----:B------:R-:W2:Y:S07]  /*0b20*/  @!P0 LDG.E.64.CONSTANT R10, desc[UR4][R18.64] ;  /* 0x00000004120a8981 */ /* 0x000eae000c1e9b00 */
[----:B------:R-:W1:Y:S01]  /*0b30*/  @!P1 LDC.64 R8, c[0x0][0x3a8] ;  /* 0x0000ea00ff089b82 */ /* 0x000e620000000a00 */
[----:B0-----:R-:W-:-:S06]  /*0b40*/  @!P0 IMAD.WIDE.U32 R14, R2, 0x8, R14 ;  /* 0x00000008020e8825 */ /* 0x001fcc00078e000e */
[----:B------:R-:W2:Y:S01]  /*0b50*/  @!P0 LDG.E.64.CONSTANT R14, desc[UR4][R14.64] ;  /* 0x000000040e0e8981 */ /* 0x000ea2000c1e9b00 */
[----:B-1----:R-:W-:-:S03]  /*0b60*/  @!P1 IMAD.WIDE.U32 R16, R4, 0x8, R8 ;  /* 0x0000000804109825 */ /* 0x002fc600078e0008 */
[----:B------:R-:W3:Y:S04]  /*0b70*/  @!P1 LDG.E.64.CONSTANT R8, desc[UR4][R18.64+0x100] ;  /* 0x0001000412089981 */ /* 0x000ee8000c1e9b00 */
[----:B------:R-:W3:Y:S01]  /*0b80*/  @!P1 LDG.E.64.CONSTANT R16, desc[UR4][R16.64] ;  /* 0x0000000410109981 */ /* 0x000ee2000c1e9b00 */
[----:B------:R-:W-:Y:S01]  /*0b90*/  VIADD R6, R6, 0x2 ;  /* 0x0000000206067836 */ /* 0x000fe20000000000 */
[----:B--2---:R-:W-:-:S08]  /*0ba0*/  @!P0 DFMA R12, R10, R14, R12 ;  /* 0x0000000e0a0c822b */ /* 0x004fd0000000000c */
[----:B---3--:R-:W-:-:S11]  /*0bb0*/  @!P1 DFMA R12, R8, R16, R12 ;  /* 0x00000010080c922b */ /* 0x008fd6000000000c */
.L_x_14:
[----:B------:R-:W-:Y:S05]  /*0bc0*/  BSYNC.RECONVERGENT B1 ;  /* 0x0000000000017941 */ /* 0x000fea0003800200 */
.L_x_13:
[----:B------:R-:W-:Y:S05]  /*0bd0*/  @P2 BRA `(.L_x_7) ;  /* 0x0000000000382947 */ /* 0x000fea0003800000 */
[----:B------:R-:W0:Y:S01]  /*0be0*/  LDC.64 R8, c[0x0][0x390] ;  /* 0x0000e400ff087b82 */ /* 0x000e220000000a00 */
[----:B------:R-:W-:-:S07]  /*0bf0*/  IMAD R11, R6, 0x20, R5 ;  /* 0x00000020060b7824 */ /* 0x000fce00078e0205 */
[----:B------:R-:W1:Y:S01]  /*0c00*/  LDC.64 R6, c[0x0][0x388] ;  /* 0x0000e200ff067b82 */ /* 0x000e620000000a00 */
[----:B0-----:R-:W-:-:S05]  /*0c10*/  IMAD.WIDE R4, R11, 0x4, R8 ;  /* 0x000000040b047825 */ /* 0x001fca00078e0208 */
[----:B------:R-:W2:Y:S02]  /*0c20*/  LDG.E.CONSTANT R8, desc[UR4][R4.64] ;  /* 0x0000000404087981 */ /* 0x000ea4000c1e9900 */
[----:B--2---:R-:W-:Y:S01]  /*0c30*/  ISETP.GE.AND P0, PT, R8, R3, PT ;  /* 0x000000030800720c */ /* 0x004fe20003f06270 */
[----:B-1----:R-:W-:-:S03]  /*0c40*/  IMAD.WIDE R2, R11, 0x8, R6 ;  /* 0x000000080b027825 */ /* 0x002fc600078e0206 */
[----:B------:R-:W-:-:S13]  /*0c50*/  ISETP.LT.OR P0, PT, R8, RZ, P0 ;  /* 0x000000ff0800720c */ /* 0x000fda0000701670 */
[----:B------:R-:W-:Y:S05]  /*0c60*/  @P0 BRA `(.L_x_7) ;  /* 0x0000000000140947 */ /* 0x000fea0003800000 */
[----:B------:R-:W0:Y:S01]  /*0c70*/  LDC.64 R4, c[0x0][0x3a8] ;  /* 0x0000ea00ff047b82 */ /* 0x000e220000000a00 */
[----:B------:R-:W2:Y:S01]  /*0c80*/  LDG.E.64.CONSTANT R2, desc[UR4][R2.64] ;  /* 0x0000000402027981 */ /* 0x000ea2000c1e9b00 */
[----:B0-----:R-:W-:-:S06]  /*0c90*/  IMAD.WIDE.U32 R4, R8, 0x8, R4 ;  /* 0x0000000808047825 */ /* 0x001fcc00078e0004 */
[----:B------:R-:W2:Y:S02]  /*0ca0*/  LDG.E.64.CONSTANT R4, desc[UR4][R4.64] ;  /* 0x0000000404047981 */ /* 0x000ea4000c1e9b00 */
[----:B--2---:R-:W-:-:S11]  /*0cb0*/  DFMA R12, R2, R4, R12 ;  /* 0x00000004020c722b */ /* 0x004fd6000000000c */
.L_x_7:
[----:B------:R-:W-:Y:S05]  /*0cc0*/  BSYNC.RECONVERGENT B0 ;  /* 0x0000000000007941 */ /* 0x000fea0003800200 */
.L_x_6:
[----:B------:R-:W0:Y:S02]  /*0cd0*/  LDC.64 R2, c[0x0][0x3b0] ;  /* 0x0000ec00ff027b82 */ /* 0x000e240000000a00 */
[----:B0-----:R-:W-:-:S05]  /*0ce0*/  IMAD.WIDE R2, R0, 0x8, R2 ;  /* 0x0000000800027825 */ /* 0x001fca00078e0202 */
[----:B------:R-:W-:Y:S01]  /*0cf0*/  STG.E.64 desc[UR4][R2.64], R12 ;  /* 0x0000000c02007986 */ /* 0x000fe2000c101b04 */
[----:B------:R-:W-:Y:S05]  /*0d00*/  EXIT ;  /* 0x000000000000794d */ /* 0x000fea0003800000 */
.L_x_15:
        /* <DEDUP_REMOVED lines=15> */
.L_x_58:


//--------------------- .text._Z8spmv_crsiPKdPKiS2_S0_Pd --------------------------
	.section	.text._Z8spmv_crsiPKdPKiS2_S0_Pd,"ax",@progbits
	.align	128
        .global         _Z8spmv_crsiPKdPKiS2_S0_Pd
        .type           _Z8spmv_crsiPKdPKiS2_S0_Pd,@function
        .size           _Z8spmv_crsiPKdPKiS2_S0_Pd,(.L_x_59 - _Z8spmv_crsiPKdPKiS2_S0_Pd)
        .other          _Z8spmv_crsiPKdPKiS2_S0_Pd,@"STO_CUDA_ENTRY STV_DEFAULT"
_Z8spmv_crsiPKdPKiS2_S0_Pd:
.text._Z8spmv_crsiPKdPKiS2_S0_Pd:
        /* <DEDUP_REMOVED lines=10> */
[----:B0-----:R-:W-:-:S05]  /*00a0*/  IMAD.WIDE R2, R0, 0x4, R2 ;  /* 0x0000000400027825 */ /* 0x001fca00078e0202 */
[----:B-1----:R-:W2:Y:S04]  /*00b0*/  LDG.E R4, desc[UR4][R2.64] ;  /* 0x0000000402047981 */ /* 0x002ea8000c1e1900 */
[----:B------:R-:W2:Y:S01]  /*00c0*/  LDG.E R5, desc[UR4][R2.64+0x4] ;  /* 0x0000040402057981 */ /* 0x000ea2000c1e1900 */
[----:B------:R-:W-:Y:S01]  /*00d0*/  BSSY.RECONVERGENT B0, `(.L_x_16) ;  /* 0x00000d4000007945 */ /* 0x000fe20003800200 */
[----:B------:R-:W-:Y:S02]  /*00e0*/  CS2R R26, SRZ ;  /* 0x00000000001a7805 */ /* 0x000fe4000001ff00 */
[----:B--2---:R-:W-:-:S13]  /*00f0*/  ISETP.GE.AND P0, PT, R4, R5, PT ;  /* 0x000000050400720c */ /* 0x004fda0003f06270 */
[----:B------:R-:W-:Y:S05]  /*0100*/  @P0 BRA `(.L_x_17) ;  /* 0x0000000c00400947 */ /* 0x000fea0003800000 */
[----:B------:R-:W-:Y:S01]  /*0110*/  MOV R2, R4 ;  /* 0x0000000400027202 */ /* 0x000fe20000000f00 */
[----:B------:R-:W-:Y:S01]  /*0120*/  BSSY.RECONVERGENT B1, `(.L_x_18) ;  /* 0x0000068000017945 */ /* 0x000fe20003800200 */
[----:B------:R-:W-:Y:S02]  /*0130*/  CS2R R26, SRZ ;  /* 0x00000000001a7805 */ /* 0x000fe4000001ff00 */
[CC--:B------:R-:W-:Y:S02]  /*0140*/  IADD3 R3, PT, PT, -R5.reuse, R2.reuse, RZ ;  /* 0x0000000205037210 */ /* 0x0c0fe40007ffe1ff */
[----:B------:R-:W-:Y:S02]  /*0150*/  IADD3 R4, PT, PT, R5, -R2, RZ ;  /* 0x8000000205047210 */ /* 0x000fe40007ffe0ff */
[----:B------:R-:W-:Y:S02]  /*0160*/  ISETP.GT.U32.AND P1, PT, R3, -0x10, PT ;  /* 0xfffffff00300780c */ /* 0x000fe40003f24070 */
[----:B------:R-:W-:-:S04]  /*0170*/  LOP3.LUT R5, R4, 0xf, RZ, 0xc0, !PT ;  /* 0x0000000f04057812 */ /* 0x000fc800078ec0ff */
[----:B------:R-:W-:-:S07]  /*0180*/  ISETP.NE.AND P0, PT, R5, RZ, PT ;  /* 0x000000ff0500720c */ /* 0x000fce0003f05270 */
[----:B------:R-:W-:Y:S06]  /*0190*/  @P1 BRA `(.L_x_19) ;  /* 0x0000000400801947 */ /* 0x000fec0003800000 */
[----:B------:R-:W0:Y:S01]  /*01a0*/  LDC.64 R6, c[0x0][0x388] ;  /* 0x0000e200ff067b82 */ /* 0x000e220000000a00 */
[----:B------:R-:W-:Y:S02]  /*01b0*/  LOP3.LUT R3, R4, 0xfffffff0, RZ, 0xc0, !PT ;  /* 0xfffffff004037812 */ /* 0x000fe400078ec0ff */
[----:B------:R-:W-:Y:S02]  /*01c0*/  CS2R R26, SRZ ;  /* 0x00000000001a7805 */ /* 0x000fe4000001ff00 */
[----:B------:R-:W-:-:S03]  /*01d0*/  IADD3 R3, PT, PT, -R3, RZ, RZ ;  /* 0x000000ff03037210 */ /* 0x000fc60007ffe1ff */
[----:B------:R-:W1:Y:S01]  /*01e0*/  LDC.64 R8, c[0x0][0x390] ;  /* 0x0000e400ff087b82 */ /* 0x000e620000000a00 */
[----:B0-----:R-:W-:-:S04]  /*01f0*/  IADD3 R6, P1, PT, R6, 0x40, RZ ;  /* 0x0000004006067810 */ /* 0x001fc80007f3e0ff */
[----:B------:R-:W-:Y:S02]  /*0200*/  IADD3.X R7, PT, PT, RZ, R7, RZ, P1, !PT ;  /* 0x00000007ff077210 */ /* 0x000fe40000ffe4ff */
[----:B-1----:R-:W-:-:S04]  /*0210*/  IADD3 R8, P2, PT, R8, 0x20, RZ ;  /* 0x0000002008087810 */ /* 0x002fc80007f5e0ff */
[----:B------:R-:W-:-:S09]  /*0220*/  IADD3.X R9, PT, PT, RZ, R9, RZ, P2, !PT ;  /* 0x00000009ff097210 */ /* 0x000fd200017fe4ff */
.L_x_20:
[C---:B------:R-:W-:Y:S01]  /*0230*/  IMAD.WIDE R28, R2.reuse, 0x4, R8 ;  /* 0x00000004021c7825 */ /* 0x040fe200078e0208 */
[----:B------:R-:W0:Y:S04]  /*0240*/  LDC.64 R12, c[0x0][0x3a0] ;  /* 0x0000e800ff0c7b82 */ /* 0x000e280000000a00 */
[----:B------:R-:W0:Y:S01]  /*0250*/  LDG.E R15, desc[UR4][R28.64+-0x20] ;  /* 0xffffe0041c0f7981 */ /* 0x000e22000c1e1900 */
[----:B------:R-:W-:-:S03]  /*0260*/  IMAD.WIDE R10, R2, 0x8, R6 ;  /* 0x00000008020a7825 */ /* 0x000fc600078e0206 */
[----:B------:R-:W2:Y:S04]  /*0270*/  LDG.E R25, desc[UR4][R28.64+-0x1c] ;  /* 0xffffe4041c197981 */ /* 0x000ea8000c1e1900 */
[----:B------:R-:W3:Y:S04]  /*0280*/  LDG.E.64 R16, desc[UR4][R10.64+-0x40] ;  /* 0xffffc0040a107981 */ /* 0x000ee8000c1e1b00 */
[----:B------:R-:W4:Y:S04]  /*0290*/  LDG.E R19, desc[UR4][R28.64+-0x18] ;  /* 0xffffe8041c137981 */ /* 0x000f28000c1e1900 */
[----:B------:R-:W5:Y:S04]  /*02a0*/  LDG.E.64 R22, desc[UR4][R10.64+-0x38] ;  /* 0xffffc8040a167981 */ /* 0x000f68000c1e1b00 */
[----:B------:R-:W5:Y:S01]  /*02b0*/  LDG.E.64 R20, desc[UR4][R10.64+-0x30] ;  /* 0xffffd0040a147981 */ /* 0x000f62000c1e1b00 */
[----:B0-----:R-:W-:-:S06]  /*02c0*/  IMAD.WIDE R14, R15, 0x8, R12 ;  /* 0x000000080f0e7825 */ /* 0x001fcc00078e020c */
[----:B------:R-:W3:Y:S01]  /*02d0*/  LDG.E.64 R14, desc[UR4][R14.64] ;  /* 0x000000040e0e7981 */ /* 0x000ee2000c1e1b00 */
[----:B--2---:R-:W-:-:S04]  /*02e0*/  IMAD.WIDE R24, R25, 0x8, R12 ;  /* 0x0000000819187825 */ /* 0x004fc800078e020c */
[----:B----4-:R-:W-:-:S06]  /*02f0*/  IMAD.WIDE R18, R19, 0x8, R12 ;  /* 0x0000000813127825 */ /* 0x010fcc00078e020c */
[----:B------:R-:W2:Y:S01]  /*0300*/  LDG.E.64 R18, desc[UR4][R18.64] ;  /* 0x0000000412127981 */ /* 0x000ea2000c1e1b00 */
[----:B---3--:R-:W-:-:S03]  /*0310*/  DFMA R26, R16, R14, R26 ;  /* 0x0000000e101a722b */ /* 0x008fc6000000001a */
[----:B------:R-:W5:Y:S04]  /*0320*/  LDG.E.64 R14, desc[UR4][R24.64] ;  /* 0x00000004180e7981 */ /* 0x000f68000c1e1b00 */
[----:B------:R-:W3:Y:S04]  /*0330*/  LDG.E R17, desc[UR4][R28.64+-0x14] ;  /* 0xffffec041c117981 */ /* 0x000ee8000c1e1900 */
[----:B------:R-:W4:Y:S01]  /*0340*/  LDG.E R25, desc[UR4][R28.64+-0xc] ;  /* 0xfffff4041c197981 */ /* 0x000f22000c1e1900 */
[----:B-----5:R-:W-:-:S03]  /*0350*/  DFMA R22, R22, R14, R26 ;  /* 0x0000000e1616722b */ /* 0x020fc6000000001a */
[----:B------:R-:W5:Y:S01]  /*0360*/  LDG.E R15, desc[UR4][R28.64+-0x10] ;  /* 0xfffff0041c0f7981 */ /* 0x000f62000c1e1900 */
[----:B---3--:R-:W-:-:S03]  /*0370*/  IMAD.WIDE R16, R17, 0x8, R12 ;  /* 0x0000000811107825 */ /* 0x008fc600078e020c */
[----:B------:R-:W3:Y:S01]  /*0380*/  LDG.E R27, desc[UR4][R28.64+-0x8] ;  /* 0xfffff8041c1b7981 */ /* 0x000ee2000c1e1900 */
[----:B--2---:R-:W-:-:S03]  /*0390*/  DFMA R18, R20, R18, R22 ;  /* 0x000000121412722b */ /* 0x004fc60000000016 */
[----:B------:R-:W2:Y:S04]  /*03a0*/  LDG.E.64 R22, desc[UR4][R10.64+-0x28] ;  /* 0xffffd8040a167981 */ /* 0x000ea8000c1e1b00 */
[----:B------:R-:W2:Y:S01]  /*03b0*/  LDG.E.64 R16, desc[UR4][R16.64] ;  /* 0x0000000410107981 */ /* 0x000ea2000c1e1b00 */
[----:B----4-:R-:W-:-:S05]  /*03c0*/  IMAD.WIDE R24, R25, 0x8, R12 ;  /* 0x0000000819187825 */ /* 0x010fca00078e020c */
[----:B------:R-:W4:Y:S04]  /*03d0*/  LDG.E.64 R20, desc[UR4][R24.64] ;  /* 0x0000000418147981 */ /* 0x000f28000c1e1b00 */
[----:B------:R-:W4:Y:S01]  /*03e0*/  LDG.E R25, desc[UR4][R28.64+0x4] ;  /* 0x000004041c197981 */ /* 0x000f22000c1e1900 */
[----:B-----5:R-:W-:-:S06]  /*03f0*/  IMAD.WIDE R14, R15, 0x8, R12 ;  /* 0x000000080f0e7825 */ /* 0x020fcc00078e020c */
[----:B------:R-:W5:Y:S01]  /*0400*/  LDG.E.64 R14, desc[UR4][R14.64] ;  /* 0x000000040e0e7981 */ /* 0x000f62000c1e1b00 */
[----:B--2---:R-:W-:-:S03]  /*0410*/  DFMA R22, R22, R16, R18 ;  /* 0x000000101616722b */ /* 0x004fc60000000012 */
[----:B------:R-:W5:Y:S04]  /*0420*/  LDG.E.64 R18, desc[UR4][R10.64+-0x20] ;  /* 0xffffe0040a127981 */ /* 0x000f68000c1e1b00 */
[----:B------:R-:W4:Y:S01]  /*0430*/  LDG.E.64 R16, desc[UR4][R10.64+-0x18] ;  /* 0xffffe8040a107981 */ /* 0x000f22000c1e1b00 */
[----:B---3--:R-:W-:Y:S01]  /*0440*/  IMAD.WIDE R26, R27, 0x8, R12 ;  /* 0x000000081b1a7825 */ /* 0x008fe200078e020c */
[----:B-----5:R-:W-:Y:S02]  /*0450*/  DFMA R18, R18, R14, R22 ;  /* 0x0000000e1212722b */ /* 0x020fe40000000016 */
[----:B------:R-:W2:Y:S04]  /*0460*/  LDG.E R15, desc[UR4][R28.64+-0x4] ;  /* 0xfffffc041c0f7981 */ /* 0x000ea8000c1e1900 */
[----:B------:R-:W3:Y:S02]  /*0470*/  LDG.E.64 R22, desc[UR4][R10.64+-0x10] ;  /* 0xfffff0040a167981 */ /* 0x000ee4000c1e1b00 */
[----:B----4-:R-:W-:-:S02]  /*0480*/  DFMA R20, R16, R20, R18 ;  /* 0x000000141014722b */ /* 0x010fc40000000012 */
[----:B------:R-:W3:Y:S04]  /*0490*/  LDG.E.64 R16, desc[UR4][R26.64] ;  /* 0x000000041a107981 */ /* 0x000ee8000c1e1b00 */
[----:B------:R-:W4:Y:S04]  /*04a0*/  LDG.E R19, desc[UR4][R28.64] ;  /* 0x000000041c137981 */ /* 0x000f28000c1e1900 */
[----:B------:R-:W5:Y:S01]  /*04b0*/  LDG.E R27, desc[UR4][R28.64+0x8] ;  /* 0x000008041c1b7981 */ /* 0x000f62000c1e1900 */
[----:B--2---:R-:W-:Y:S01]  /*04c0*/  IMAD.WIDE R14, R15, 0x8, R12 ;  /* 0x000000080f0e7825 */ /* 0x004fe200078e020c */
[----:B---3--:R-:W-:-:S02]  /*04d0*/  DFMA R22, R22, R16, R20 ;  /* 0x000000101616722b */ /* 0x008fc40000000014 */
[----:B------:R-:W2:Y:S04]  /*04e0*/  LDG.E.64 R20, desc[UR4][R10.64+-0x8] ;  /* 0xfffff8040a147981 */ /* 0x000ea8000c1e1b00 */
[----:B------:R-:W2:Y:S01]  /*04f0*/  LDG.E.64 R16, desc[UR4][R14.64] ;  /* 0x000000040e107981 */ /* 0x000ea2000c1e1b00 */
[----:B----4-:R-:W-:-:S06]  /*0500*/  IMAD.WIDE R18, R19, 0x8, R12 ;  /* 0x0000000813127825 */ /* 0x010fcc00078e020c */
[----:B------:R-:W3:Y:S04]  /*0510*/  LDG.E.64 R18, desc[UR4][R18.64] ;  /* 0x0000000412127981 */ /* 0x000ee8000c1e1b00 */
[----:B------:R-:W3:Y:S01]  /*0520*/  LDG.E.64 R14, desc[UR4][R10.64] ;  /* 0x000000040a0e7981 */ /* 0x000ee2000c1e1b00 */
[----:B--2---:R-:W-:Y:S01]  /*0530*/  DFMA R20, R20, R16, R22 ;  /* 0x000000101414722b */ /* 0x004fe20000000016 */
[--C-:B------:R-:W-:Y:S02]  /*0540*/  IMAD.WIDE R16, R25, 0x8, R12.reuse ;  /* 0x0000000819107825 */ /* 0x100fe400078e020c */
[----:B------:R-:W2:Y:S02]  /*0550*/  LDG.E.64 R22, desc[UR4][R10.64+0x18] ;  /* 0x000018040a167981 */ /* 0x000ea4000c1e1b00 */
[----:B-----5:R-:W-:-:S02]  /*0560*/  IMAD.WIDE R26, R27, 0x8, R12 ;  /* 0x000000081b1a7825 */ /* 0x020fc400078e020c */
[----:B------:R-:W4:Y:S01]  /*0570*/  LDG.E R25, desc[UR4][R28.64+0x10] ;  /* 0x000010041c197981 */ /* 0x000f22000c1e1900 */
[----:B---3--:R-:W-:-:S03]  /*0580*/  DFMA R18, R14, R18, R20 ;  /* 0x000000120e12722b */ /* 0x008fc60000000014 */
[----:B------:R-:W3:Y:S04]  /*0590*/  LDG.E.64 R16, desc[UR4][R16.64] ;  /* 0x0000000410107981 */ /* 0x000ee8000c1e1b00 */
[----:B------:R-:W3:Y:S04]  /*05a0*/  LDG.E.64 R20, desc[UR4][R10.64+0x8] ;  /* 0x000008040a147981 */ /* 0x000ee8000c1e1b00 */
[----:B------:R-:W5:Y:S01]  /*05b0*/  LDG.E R15, desc[UR4][R28.64+0xc] ;  /* 0x00000c041c0f7981 */ /* 0x000f62000c1e1900 */
[----:B---3--:R-:W-:-:S03]  /*05c0*/  DFMA R20, R20, R16, R18 ;  /* 0x000000101414722b */ /* 0x008fc60000000012 */
[----:B------:R-:W3:Y:S01]  /*05d0*/  LDG.E.64 R18, desc[UR4][R10.64+0x10] ;  /* 0x000010040a127981 */ /* 0x000ee2000c1e1b00 */
[----:B-----5:R-:W-:-:S03]  /*05e0*/  IMAD.WIDE R14, R15, 0x8, R12 ;  /* 0x000000080f0e7825 */ /* 0x020fc600078e020c */
[----:B------:R-:W3:Y:S04]  /*05f0*/  LDG.E.64 R16, desc[UR4][R26.64] ;  /* 0x000000041a107981 */ /* 0x000ee8000c1e1b00 */
[----:B------:R-:W2:Y:S04]  /*0600*/  LDG.E.64 R14, desc[UR4][R14.64] ;  /* 0x000000040e0e7981 */ /* 0x000ea8000c1e1b00 */
[----:B------:R-:W5:Y:S01]  /*0610*/  LDG.E R27, desc[UR4][R28.64+0x18] ;  /* 0x000018041c1b7981 */ /* 0x000f62000c1e1900 */
[----:B---3--:R-:W-:-:S03]  /*0620*/  DFMA R18, R18, R16, R20 ;  /* 0x000000101212722b */ /* 0x008fc60000000014 */
[----:B------:R-:W3:Y:S01]  /*0630*/  LDG.E R21, desc[UR4][R28.64+0x14] ;  /* 0x000014041c157981 */ /* 0x000ee2000c1e1900 */
[----:B----4-:R-:W-:-:S03]  /*0640*/  IMAD.WIDE R16, R25, 0x8, R12 ;  /* 0x0000000819107825 */ /* 0x010fc600078e020c */
[----:B------:R-:W4:Y:S01]  /*0650*/  LDG.E R25, desc[UR4][R28.64+0x1c] ;  /* 0x00001c041c197981 */ /* 0x000f22000c1e1900 */
[----:B--2---:R-:W-:-:S03]  /*0660*/  DFMA R22, R22, R14, R18 ;  /* 0x0000000e1616722b */ /* 0x004fc60000000012 */
[----:B------:R-:W2:Y:S04]  /*0670*/  LDG.E.64 R14, desc[UR4][R10.64+0x20] ;  /* 0x000020040a0e7981 */ /* 0x000ea8000c1e1b00 */
[----:B------:R-:W2:Y:S04]  /*0680*/  LDG.E.64 R16, desc[UR4][R16.64] ;  /* 0x0000000410107981 */ /* 0x000ea8000c1e1b00 */
[----:B------:R-:W4:Y:S01]  /*0690*/  LDG.E.64 R18, desc[UR4][R10.64+0x28] ;  /* 0x000028040a127981 */ /* 0x000f22000c1e1b00 */
[----:B---3--:R-:W-:-:S06]  /*06a0*/  IMAD.WIDE R20, R21, 0x8, R12 ;  /* 0x0000000815147825 */ /* 0x008fcc00078e020c */
[----:B------:R-:W3:Y:S01]  /*06b0*/  LDG.E.64 R20, desc[UR4][R20.64] ;  /* 0x0000000414147981 */ /* 0x000ee2000c1e1b00 */
[----:B--2---:R-:W-:Y:S01]  /*06c0*/  DFMA R14, R14, R16, R22 ;  /* 0x000000100e0e722b */ /* 0x004fe20000000016 */
[--C-:B-----5:R-:W-:Y:S02]  /*06d0*/  IMAD.WIDE R22, R27, 0x8, R12.reuse ;  /* 0x000000081b167825 */ /* 0x120fe400078e020c */
[----:B------:R-:W2:Y:S02]  /*06e0*/  LDG.E.64 R16, desc[UR4][R10.64+0x30] ;  /* 0x000030040a107981 */ /* 0x000ea4000c1e1b00 */
[----:B----4-:R-:W-:Y:S02]  /*06f0*/  IMAD.WIDE R12, R25, 0x8, R12 ;  /* 0x00000008190c7825 */ /* 0x010fe400078e020c */
[----:B------:R-:W4:Y:S04]  /*0700*/  LDG.E.64 R26, desc[UR4][R10.64+0x38] ;  /* 0x000038040a1a7981 */ /* 0x000f28000c1e1b00 */
[----:B------:R-:W2:Y:S04]  /*0710*/  LDG.E.64 R22, desc[UR4][R22.64] ;  /* 0x0000000416167981 */ /* 0x000ea8000c1e1b00 */
[----:B------:R-:W4:Y:S01]  /*0720*/  LDG.E.64 R12, desc[UR4][R12.64] ;  /* 0x000000040c0c7981 */ /* 0x000f22000c1e1b00 */
[----:B------:R-:W-:-:S04]  /*0730*/  IADD3 R3, PT, PT, R3, 0x10, RZ ;  /* 0x0000001003037810 */ /* 0x000fc80007ffe0ff */
[----:B------:R-:W-:Y:S02]  /*0740*/  ISETP.NE.AND P1, PT, R3, RZ, PT ;  /* 0x000000ff0300720c */ /* 0x000fe40003f25270 */
[----:B------:R-:W-:Y:S01]  /*0750*/  IADD3 R2, PT, PT, R2, 0x10, RZ ;  /* 0x0000001002027810 */ /* 0x000fe20007ffe0ff */
[----:B---3--:R-:W-:-:S08]  /*0760*/  DFMA R14, R18, R20, R14 ;  /* 0x00000014120e722b */ /* 0x008fd0000000000e */
[----:B--2---:R-:W-:-:S08]  /*0770*/  DFMA R14, R16, R22, R14 ;  /* 0x00000016100e722b */ /* 0x004fd0000000000e */
[----:B----4-:R-:W-:Y:S01]  /*0780*/  DFMA R26, R26, R12, R14 ;  /* 0x0000000c1a1a722b */ /* 0x010fe2000000000e */
[----:B------:R-:W-:Y:S10]  /*0790*/  @P1 BRA `(.L_x_20) ;  /* 0xfffffff800a41947 */ /* 0x000ff4000383ffff */
.L_x_19:
[----:B------:R-:W-:Y:S05]  /*07a0*/  BSYNC.RECONVERGENT B1 ;  /* 0x0000000000017941 */ /* 0x000fea0003800200 */
.L_x_18:
[----:B------:R-:W-:Y:S05]  /*07b0*/  @!P0 BRA `(.L_x_17) ;  /* 0x0000000400948947 */ /* 0x000fea0003800000 */
[----:B------:R-:W-:Y:S01]  /*07c0*/  ISETP.GE.U32.AND P0, PT, R5, 0x8, PT ;  /* 0x000000080500780c */ /* 0x000fe20003f06070 */
[----:B------:R-:W-:Y:S01]  /*07d0*/  BSSY.RECONVERGENT B1, `(.L_x_21) ;  /* 0x0000032000017945 */ /* 0x000fe20003800200 */
[----:B------:R-:W-:-:S04]  /*07e0*/  LOP3.LUT R3, R4, 0x7, RZ, 0xc0, !PT ;  /* 0x0000000704037812 */ /* 0x000fc800078ec0ff */
[----:B------:R-:W-:-:S07]  /*07f0*/  ISETP.NE.AND P1, PT, R3, RZ, PT ;  /* 0x000000ff0300720c */ /* 0x000fce0003f25270 */
[----:B------:R-:W-:Y:S06]  /*0800*/  @!P0 BRA `(.L_x_22) ;  /* 0x0000000000b88947 */ /* 0x000fec0003800000 */
[----:B------:R-:W0:Y:S08]  /*0810*/  LDC.64 R28, c[0x0][0x390] ;  /* 0x0000e400ff1c7b82 */ /* 0x000e300000000a00 */
[----:B------:R-:W1:Y:S08]  /*0820*/  LDC.64 R6, c[0x0][0x388] ;  /* 0x0000e200ff067b82 */ /* 0x000e700000000a00 */
[----:B------:R-:W2:Y:S01]  /*0830*/  LDC.64 R8, c[0x0][0x3a0] ;  /* 0x0000e800ff087b82 */ /* 0x000ea20000000a00 */
[----:B0-----:R-:W-:-:S05]  /*0840*/  IMAD.WIDE R28, R2, 0x4, R28 ;  /* 0x00000004021c7825 */ /* 0x001fca00078e021c */
[----:B------:R-:W2:Y:S04]  /*0850*/  LDG.E R25, desc[UR4][R28.64] ;  /* 0x000000041c197981 */ /* 0x000ea8000c1e1900 */
[----:B------:R-:W3:Y:S01]  /*0860*/  LDG.E R23, desc[UR4][R28.64+0x4] ;  /* 0x000004041c177981 */ /* 0x000ee2000c1e1900 */
[----:B-1----:R-:W-:-:S03]  /*0870*/  IMAD.WIDE R6, R2, 0x8, R6 ;  /* 0x0000000802067825 */ /* 0x002fc600078e0206 */
[----:B------:R-:W4:Y:S04]  /*0880*/  LDG.E R21, desc[UR4][R28.64+0x8] ;  /* 0x000008041c157981 */ /* 0x000f28000c1e1900 */
[----:B------:R-:W5:Y:S04]  /*0890*/  LDG.E.64 R16, desc[UR4][R6.64] ;  /* 0x0000000406107981 */ /* 0x000f68000c1e1b00 */
[----:B------:R-:W5:Y:S04]  /*08a0*/  LDG.E R11, desc[UR4][R28.64+0xc] ;  /* 0x00000c041c0b7981 */ /* 0x000f68000c1e1900 */
[----:B------:R-:W5:Y:S04]  /*08b0*/  LDG.E.64 R12, desc[UR4][R6.64+0x8] ;  /* 0x00000804060c7981 */ /* 0x000f68000c1e1b00 */
[----:B------:R-:W5:Y:S04]  /*08c0*/  LDG.E R15, desc[UR4][R28.64+0x10] ;  /* 0x000010041c0f7981 */ /* 0x000f68000c1e1900 */
[----:B------:R-:W5:Y:S01]  /*08d0*/  LDG.E R5, desc[UR4][R28.64+0x1c] ;  /* 0x00001c041c057981 */ /* 0x000f62000c1e1900 */
[----:B--2---:R-:W-:-:S05]  /*08e0*/  IMAD.WIDE R24, R25, 0x8, R8 ;  /* 0x0000000819187825 */ /* 0x004fca00078e0208 */
[----:B------:R-:W2:Y:S01]  /*08f0*/  LDG.E.64 R18, desc[UR4][R24.64] ;  /* 0x0000000418127981 */ /* 0x000ea2000c1e1b00 */
[----:B---3--:R-:W-:-:S06]  /*0900*/  IMAD.WIDE R22, R23, 0x8, R8 ;  /* 0x0000000817167825 */ /* 0x008fcc00078e0208 */
[----:B------:R-:W3:Y:S01]  /*0910*/  LDG.E.64 R22, desc[UR4][R22.64] ;  /* 0x0000000416167981 */ /* 0x000ee2000c1e1b00 */
[----:B----4-:R-:W-:-:S03]  /*0920*/  IMAD.WIDE R20, R21, 0x8, R8 ;  /* 0x0000000815147825 */ /* 0x010fc600078e0208 */
[----:B------:R-:W4:Y:S04]  /*0930*/  LDG.E R25, desc[UR4][R28.64+0x18] ;  /* 0x000018041c197981 */ /* 0x000f28000c1e1900 */
[----:B------:R-:W4:Y:S01]  /*0940*/  LDG.E.64 R20, desc[UR4][R20.64] ;  /* 0x0000000414147981 */ /* 0x000f22000c1e1b00 */
[----:B-----5:R-:W-:-:S06]  /*0950*/  IMAD.WIDE R10, R11, 0x8, R8 ;  /* 0x000000080b0a7825 */ /* 0x020fcc00078e0208 */
[----:B------:R-:W5:Y:S01]  /*0960*/  LDG.E.64 R10, desc[UR4][R10.64] ;  /* 0x000000040a0a7981 */ /* 0x000f62000c1e1b00 */
[----:B--2---:R-:W-:-:S03]  /*0970*/  DFMA R16, R16, R18, R26 ;  /* 0x000000121010722b */ /* 0x004fc6000000001a */
[----:B------:R-:W2:Y:S04]  /*0980*/  LDG.E.64 R18, desc[UR4][R6.64+0x10] ;  /* 0x0000100406127981 */ /* 0x000ea8000c1e1b00 */
[----:B------:R-:W5:Y:S01]  /*0990*/  LDG.E R27, desc[UR4][R28.64+0x14] ;  /* 0x000014041c1b7981 */ /* 0x000f62000c1e1900 */
[----:B---3--:R-:W-:-:S03]  /*09a0*/  DFMA R22, R12, R22, R16 ;  /* 0x000000160c16722b */ /* 0x008fc60000000010 */
[----:B------:R-:W3:Y:S01]  /*09b0*/  LDG.E.64 R12, desc[UR4][R6.64+0x18] ;  /* 0x00001804060c7981 */ /* 0x000ee2000c1e1b00 */
[----:B------:R-:W-:-:S03]  /*09c0*/  IMAD.WIDE R14, R15, 0x8, R8 ;  /* 0x000000080f0e7825 */ /* 0x000fc600078e0208 */
[----:B------:R-:W3:Y:S04]  /*09d0*/  LDG.E.64 R16, desc[UR4][R6.64+0x20] ;  /* 0x0000200406107981 */ /* 0x000ee8000c1e1b00 */
[----:B------:R-:W3:Y:S01]  /*09e0*/  LDG.E.64 R14, desc[UR4][R14.64] ;  /* 0x000000040e0e7981 */ /* 0x000ee2000c1e1b00 */
[----:B----4-:R-:W-:-:S06]  /*09f0*/  IMAD.WIDE R24, R25, 0x8, R8 ;  /* 0x0000000819187825 */ /* 0x010fcc00078e0208 */
[----:B------:R-:W4:Y:S01]  /*0a00*/  LDG.E.64 R24, desc[UR4][R24.64] ;  /* 0x0000000418187981 */ /* 0x000f22000c1e1b00 */
[----:B--2---:R-:W-:-:S03]  /*0a10*/  DFMA R18, R18, R20, R22 ;  /* 0x000000141212722b */ /* 0x004fc60000000016 */
[----:B------:R-:W2:Y:S01]  /*0a20*/  LDG.E.64 R20, desc[UR4][R6.64+0x28] ;  /* 0x0000280406147981 */ /* 0x000ea2000c1e1b00 */
[----:B-----5:R-:W-:-:S03]  /*0a30*/  IMAD.WIDE R22, R27, 0x8, R8 ;  /* 0x000000081b167825 */ /* 0x020fc600078e0208 */
[----:B------:R-:W5:Y:S04]  /*0a40*/  LDG.E.64 R26, desc[UR4][R6.64+0x38] ;  /* 0x00003804061a7981 */ /* 0x000f68000c1e1b00 */
[----:B------:R-:W2:Y:S01]  /*0a50*/  LDG.E.64 R22, desc[UR4][R22.64] ;  /* 0x0000000416167981 */ /* 0x000ea2000c1e1b00 */
[----:B---3--:R-:W-:Y:S01]  /*0a60*/  DFMA R12, R12, R10, R18 ;  /* 0x0000000a0c0c722b */ /* 0x008fe20000000012 */
[----:B------:R-:W-:Y:S02]  /*0a70*/  IMAD.WIDE R8, R5, 0x8, R8 ;  /* 0x0000000805087825 */ /* 0x000fe400078e0208 */
[----:B------:R-:W4:Y:S04]  /*0a80*/  LDG.E.64 R10, desc[UR4][R6.64+0x30] ;  /* 0x00003004060a7981 */ /* 0x000f28000c1e1b00 */
[----:B------:R-:W5:Y:S01]  /*0a90*/  LDG.E.64 R8, desc[UR4][R8.64] ;  /* 0x0000000408087981 */ /* 0x000f62000c1e1b00 */
[----:B------:R-:W-:Y:S01]  /*0aa0*/  DFMA R12, R16, R14, R12 ;  /* 0x0000000e100c722b */ /* 0x000fe2000000000c */
[----:B------:R-:W-:-:S07]  /*0ab0*/  IADD3 R2, PT, PT, R2, 0x8, RZ ;  /* 0x0000000802027810 */ /* 0x000fce0007ffe0ff */
[----:B--2---:R-:W-:-:S08]  /*0ac0*/  DFMA R12, R20, R22, R12 ;  /* 0x00000016140c722b */ /* 0x004fd0000000000c */
[----:B----4-:R-:W-:-:S08]  /*0ad0*/  DFMA R10, R10, R24, R12 ;  /* 0x000000180a0a722b */ /* 0x010fd0000000000c */
[----:B-----5:R-:W-:-:S11]  /*0ae0*/  DFMA R26, R26, R8, R10 ;  /* 0x000000081a1a722b */ /* 0x020fd6000000000a */
.L_x_22:
[----:B------:R-:W-:Y:S05]  /*0af0*/  BSYNC.RECONVERGENT B1 ;  /* 0x0000000000017941 */ /* 0x000fea0003800200 */
.L_x_21:
        /* <DEDUP_REMOVED lines=10> */
[----:B------:R-:W1:Y:S04]  /*0ba0*/  LDG.E R15, desc[UR4][R4.64] ;  /* 0x00000004040f7981 */ /* 0x000e68000c1e1900 */
[----:B------:R-:W3:Y:S04]  /*0bb0*/  LDG.E R11, desc[UR4][R4.64+0x4] ;  /* 0x00000404040b7981 */ /* 0x000ee8000c1e1900 */
[----:B------:R-:W4:Y:S04]  /*0bc0*/  LDG.E R7, desc[UR4][R4.64+0x8] ;  /* 0x0000080404077981 */ /* 0x000f28000c1e1900 */
[----:B------:R-:W5:Y:S01]  /*0bd0*/  LDG.E R3, desc[UR4][R4.64+0xc] ;  /* 0x00000c0404037981 */ /* 0x000f62000c1e1900 */
[----:B--2---:R-:W-:-:S05]  /*0be0*/  IMAD.WIDE R20, R2, 0x8, R20 ;  /* 0x0000000802147825 */ /* 0x004fca00078e0214 */
[----:B------:R-:W2:Y:S04]  /*0bf0*/  LDG.E.64 R12, desc[UR4][R20.64] ;  /* 0x00000004140c7981 */ /* 0x000ea8000c1e1b00 */
[----:B------:R-:W2:Y:S04]  /*0c00*/  LDG.E.64 R8, desc[UR4][R20.64+0x8] ;  /* 0x0000080414087981 */ /* 0x000ea8000c1e1b00 */
[----:B------:R-:W2:Y:S01]  /*0c10*/  LDG.E.64 R4, desc[UR4][R20.64+0x10] ;  /* 0x0000100414047981 */ /* 0x000ea2000c1e1b00 */
[----:B-1----:R-:W-:-:S04]  /*0c20*/  IMAD.WIDE R14, R15, 0x8, R18 ;  /* 0x000000080f0e7825 */ /* 0x002fc800078e0212 */
[--C-:B---3--:R-:W-:Y:S02]  /*0c30*/  IMAD.WIDE R10, R11, 0x8, R18.reuse ;  /* 0x000000080b0a7825 */ /* 0x108fe400078e0212 */
[----:B------:R-:W2:Y:S02]  /*0c40*/  LDG.E.64 R14, desc[UR4][R14.64] ;  /* 0x000000040e0e7981 */ /* 0x000ea4000c1e1b00 */
[--C-:B----4-:R-:W-:Y:S02]  /*0c50*/  IMAD.WIDE R6, R7, 0x8, R18.reuse ;  /* 0x0000000807067825 */ /* 0x110fe400078e0212 */
[----:B------:R-:W3:Y:S02]  /*0c60*/  LDG.E.64 R10, desc[UR4][R10.64] ;  /* 0x000000040a0a7981 */ /* 0x000ee4000c1e1b00 */
[----:B-----5:R-:W-:Y:S02]  /*0c70*/  IMAD.WIDE R22, R3, 0x8, R18 ;  /* 0x0000000803167825 */ /* 0x020fe400078e0212 */
[----:B------:R-:W4:Y:S04]  /*0c80*/  LDG.E.64 R6, desc[UR4][R6.64] ;  /* 0x0000000406067981 */ /* 0x000f28000c1e1b00 */
[----:B------:R-:W5:Y:S04]  /*0c90*/  LDG.E.64 R18, desc[UR4][R20.64+0x18] ;  /* 0x0000180414127981 */ /* 0x000f68000c1e1b00 */
[----:B------:R-:W5:Y:S01]  /*0ca0*/  LDG.E.64 R22, desc[UR4][R22.64] ;  /* 0x0000000416167981 */ /* 0x000f62000c1e1b00 */
[----:B------:R-:W-:Y:S01]  /*0cb0*/  IADD3 R2, PT, PT, R2, 0x4, RZ ;  /* 0x0000000402027810 */ /* 0x000fe20007ffe0ff */
[----:B--2---:R-:W-:-:S08]  /*0cc0*/  DFMA R12, R12, R14, R26 ;  /* 0x0000000e0c0c722b */ /* 0x004fd0000000001a */
[----:B---3--:R-:W-:-:S08]  /*0cd0*/  DFMA R8, R8, R10, R12 ;  /* 0x0000000a0808722b */ /* 0x008fd0000000000c */
[----:B----4-:R-:W-:-:S08]  /*0ce0*/  DFMA R4, R4, R6, R8 ;  /* 0x000000060404722b */ /* 0x010fd00000000008 */
[----:B-----5:R-:W-:-:S11]  /*0cf0*/  DFMA R26, R18, R22, R4 ;  /* 0x00000016121a722b */ /* 0x020fd60000000004 */
.L_x_24:
[----:B------:R-:W-:Y:S05]  /*0d00*/  BSYNC.RECONVERGENT B1 ;  /* 0x0000000000017941 */ /* 0x000fea0003800200 */
.L_x_23:
[----:B------:R-:W-:Y:S05]  /*0d10*/  @!P1 BRA `(.L_x_17) ;  /* 0x00000000003c9947 */ /* 0x000fea0003800000 */
[----:B------:R-:W0:Y:S01]  /*0d20*/  LDC.64 R14, c[0x0][0x3a0] ;  /* 0x0000e800ff0e7b82 */ /* 0x000e220000000a00 */
[----:B------:R-:W-:-:S07]  /*0d30*/  IADD3 R16, PT, PT, -R16, RZ, RZ ;  /* 0x000000ff10107210 */ /* 0x000fce0007ffe1ff */
[----:B------:R-:W1:Y:S08]  /*0d40*/  LDC.64 R10, c[0x0][0x390] ;  /* 0x0000e400ff0a7b82 */ /* 0x000e700000000a00 */
[----:B------:R-:W2:Y:S02]  /*0d50*/  LDC.64 R12, c[0x0][0x388] ;  /* 0x0000e200ff0c7b82 */ /* 0x000ea40000000a00 */
.L_x_25:
[----:B-1----:R-:W-:-:S06]  /*0d60*/  IMAD.WIDE R4, R2, 0x4, R10 ;  /* 0x0000000402047825 */ /* 0x002fcc00078e020a */
[----:B------:R-:W0:Y:S01]  /*0d70*/  LDG.E R5, desc[UR4][R4.64] ;  /* 0x0000000404057981 */ /* 0x000e22000c1e1900 */
[----:B--2---:R-:W-:-:S06]  /*0d80*/  IMAD.WIDE R6, R2, 0x8, R12 ;  /* 0x0000000802067825 */ /* 0x004fcc00078e020c */
[----:B------:R-:W2:Y:S01]  /*0d90*/  LDG.E.64 R6, desc[UR4][R6.64] ;  /* 0x0000000406067981 */ /* 0x000ea2000c1e1b00 */
[----:B------:R-:W-:Y:S01]  /*0da0*/  IADD3 R16, PT, PT, R16, 0x1, RZ ;  /* 0x0000000110107810 */ /* 0x000fe20007ffe0ff */
[----:B0-----:R-:W-:-:S06]  /*0db0*/  IMAD.WIDE R8, R5, 0x8, R14 ;  /* 0x0000000805087825 */ /* 0x001fcc00078e020e */
[----:B------:R-:W2:Y:S01]  /*0dc0*/  LDG.E.64 R8, desc[UR4][R8.64] ;  /* 0x0000000408087981 */ /* 0x000ea2000c1e1b00 */
[----:B------:R-:W-:Y:S02]  /*0dd0*/  ISETP.NE.AND P0, PT, R16, RZ, PT ;  /* 0x000000ff1000720c */ /* 0x000fe40003f05270 */
[----:B------:R-:W-:Y:S01]  /*0de0*/  IADD3 R2, PT, PT, R2, 0x1, RZ ;  /* 0x0000000102027810 */ /* 0x000fe20007ffe0ff */
[----:B--2---:R-:W-:-:S10]  /*0df0*/  DFMA R26, R6, R8, R26 ;  /* 0x00000008061a722b */ /* 0x004fd4000000001a */
[----:B------:R-:W-:Y:S05]  /*0e00*/  @P0 BRA `(.L_x_25) ;  /* 0xfffffffc00d40947 */ /* 0x000fea000383ffff */
.L_x_17:
[----:B------:R-:W-:Y:S05]  /*0e10*/  BSYNC.RECONVERGENT B0 ;  /* 0x0000000000007941 */ /* 0x000fea0003800200 */
.L_x_16:
[----:B------:R-:W0:Y:S02]  /*0e20*/  LDC.64 R2, c[0x0][0x3a8] ;  /* 0x0000ea00ff027b82 */ /* 0x000e240000000a00 */
[----:B0-----:R-:W-:-:S05]  /*0e30*/  IMAD.WIDE R2, R0, 0x8, R2 ;  /* 0x0000000800027825 */ /* 0x001fca00078e0202 */
[----:B------:R-:W-:Y:S01]  /*0e40*/  STG.E.64 desc[UR4][R2.64], R26 ;  /* 0x0000001a02007986 */ /* 0x000fe2000c101b04 */
[----:B------:R-:W-:Y:S05]  /*0e50*/  EXIT ;  /* 0x000000000000794d */ /* 0x000fea0003800000 */
.L_x_26:
        /* <DEDUP_REMOVED lines=10> */
.L_x_59:


//--------------------- .text._Z15sellc_assembleriPKiS0_PKdS0_S0_PdS0_Pi --------------------------
	.section	.text._Z15sellc_assembleriPKiS0_PKdS0_S0_PdS0_Pi,"ax",@progbits
	.align	128
        .global         _Z15sellc_assembleriPKiS0_PKdS0_S0_PdS0_Pi
        .type           _Z15sellc_assembleriPKiS0_PKdS0_S0_PdS0_Pi,@function
        .size           _Z15sellc_assembleriPKiS0_PKdS0_S0_PdS0_Pi,(.L_x_60 - _Z15sellc_assembleriPKiS0_PKdS0_S0_PdS0_Pi)
        .other          _Z15sellc_assembleriPKiS0_PKdS0_S0_PdS0_Pi,@"STO_CUDA_ENTRY STV_DEFAULT"
_Z15sellc_assembleriPKiS0_PKdS0_S0_PdS0_Pi:
.text._Z15sellc_assembleriPKiS0_PKdS0_S0_PdS0_Pi:
        /* <DEDUP_REMOVED lines=10> */
[----:B------:R-:W-:-:S04]  /*00a0*/  SHF.R.S32.HI R0, RZ, 0x1f, R11 ;  /* 0x0000001fff007819 */ /* 0x000fc8000001140b */
[----:B------:R-:W-:Y:S02]  /*00b0*/  LEA.HI R10, R0, R11, RZ, 0x5 ;  /* 0x0000000b000a7211 */ /* 0x000fe400078f28ff */
[----:B------:R-:W2:Y:S02]  /*00c0*/  LDC.64 R4, c[0x0][0x3a8] ;  /* 0x0000ea00ff047b82 */ /* 0x000ea40000000a00 */
[----:B------:R-:W-:-:S05]  /*00d0*/  SHF.R.S32.HI R7, RZ, 0x5, R10 ;  /* 0x00000005ff077819 */ /* 0x000fca000001140a */
[----:B0-----:R-:W-:-:S05]  /*00e0*/  IMAD.WIDE R2, R7, 0x4, R2 ;  /* 0x0000000407027825 */ /* 0x001fca00078e0202 */
[----:B-1----:R-:W3:Y:S01]  /*00f0*/  LDG.E.CONSTANT R12, desc[UR4][R2.64] ;  /* 0x00000004020c7981 */ /* 0x002ee2000c1e9900 */
[----:B--2---:R-:W-:Y:S01]  /*0100*/  IMAD.WIDE R4, R7, 0x4, R4 ;  /* 0x0000000407047825 */ /* 0x004fe200078e0204 */
[----:B---3--:R-:W-:-:S13]  /*0110*/  ISETP.GE.AND P0, PT, R12, 0x1, PT ;  /* 0x000000010c00780c */ /* 0x008fda0003f06270 */
[----:B------:R-:W-:Y:S05]  /*0120*/  @!P0 EXIT ;  /* 0x000000000000894d */ /* 0x000fea0003800000 */
[----:B------:R-:W0:Y:S01]  /*0130*/  LDC.64 R8, c[0x0][0x388] ;  /* 0x0000e200ff087b82 */ /* 0x000e220000000a00 */
[----:B------:R-:W2:Y:S07]  /*0140*/  LDG.E.CONSTANT R4, desc[UR4][R4.64] ;  /* 0x0000000404047981 */ /* 0x000eae000c1e9900 */
[----:B------:R-:W1:Y:S01]  /*0150*/  LDC.64 R6, c[0x0][0x390] ;  /* 0x0000e400ff067b82 */ /* 0x000e620000000a00 */
[----:B------:R-:W-:Y:S01]  /*0160*/  ISETP.GE.U32.AND P1, PT, R12, 0x4, PT ;  /* 0x000000040c00780c */ /* 0x000fe20003f26070 */
[----:B------:R-:W3:Y:S01]  /*0170*/  LDCU.64 UR6, c[0x0][0x3c0] ;  /* 0x00007800ff0677ac */ /* 0x000ee20008000a00 */
[----:B0-----:R-:W-:-:S05]  /*0180*/  IMAD.WIDE R8, R11, 0x4, R8 ;  /* 0x000000040b087825 */ /* 0x001fca00078e0208 */
[----:B------:R0:W5:Y:S01]  /*0190*/  LDG.E.CONSTANT R0, desc[UR4][R8.64] ;  /* 0x0000000408007981 */ /* 0x000162000c1e9900 */
[----:B------:R-:W-:Y:S01]  /*01a0*/  LOP3.LUT R3, R10, 0xffffffe0, RZ, 0xc0, !PT ;  /* 0xffffffe00a037812 */ /* 0x000fe200078ec0ff */
[----:B------:R-:W-:Y:S01]  /*01b0*/  BSSY.RECONVERGENT B0, `(.L_x_27) ;  /* 0x000006d000007945 */ /* 0x000fe20003800200 */
[----:B------:R-:W-:Y:S01]  /*01c0*/  LOP3.LUT R2, R12, 0x3, RZ, 0xc0, !PT ;  /* 0x000000030c027812 */ /* 0x000fe200078ec0ff */
[----:B-1----:R-:W-:-:S03]  /*01d0*/  IMAD.WIDE R6, R11, 0x4, R6 ;  /* 0x000000040b067825 */ /* 0x002fc600078e0206 */
[----:B------:R-:W-:Y:S02]  /*01e0*/  ISETP.NE.AND P0, PT, R2, RZ, PT ;  /* 0x000000ff0200720c */ /* 0x000fe40003f05270 */
[----:B--2---:R-:W-:Y:S01]  /*01f0*/  IADD3 R3, PT, PT, R4, R11, -R3 ;  /* 0x0000000b04037210 */ /* 0x004fe20007ffe803 */
[----:B------:R-:W-:Y:S01]  /*0200*/  IMAD.MOV.U32 R4, RZ, RZ, RZ ;  /* 0x000000ffff047224 */ /* 0x000fe200078e00ff */
[----:B0--3--:R-:W-:Y:S09]  /*0210*/  @!P1 BRA `(.L_x_28) ;  /* 0x0000000400989947 */ /* 0x009ff20003800000 */
[----:B------:R-:W-:Y:S01]  /*0220*/  LOP3.LUT R4, R12, 0x7ffffffc, RZ, 0xc0, !PT ;  /* 0x7ffffffc0c047812 */ /* 0x000fe200078ec0ff */
[----:B------:R-:W-:-:S07]  /*0230*/  IMAD.MOV.U32 R5, RZ, RZ, RZ ;  /* 0x000000ffff057224 */ /* 0x000fce00078e00ff */
.L_x_29:
[C---:B-----5:R-:W-:Y:S01]  /*0240*/  ISETP.GE.AND P1, PT, R5.reuse, R0, PT ;  /* 0x000000000500720c */ /* 0x060fe20003f26270 */
[----:B-1----:R-:W0:Y:S01]  /*0250*/  LDC.64 R10, c[0x0][0x3b8] ;  /* 0x0000ee00ff0a7b82 */ /* 0x002e220000000a00 */
[----:B------:R-:W-:-:S04]  /*0260*/  IADD3 R9, PT, PT, R5, 0x1, RZ ;  /* 0x0000000105097810 */ /* 0x000fc80007ffe0ff */
[----:B------:R-:W-:-:S07]  /*0270*/  ISETP.GE.AND P2, PT, R9, R0, PT ;  /* 0x000000000900720c */ /* 0x000fce0003f46270 */
[----:B------:R-:W2:Y:S01]  /*0280*/  @!P1 LDG.E.CONSTANT R12, desc[UR4][R6.64] ;  /* 0x00000004060c9981 */ /* 0x000ea2000c1e9900 */
[----:B------:R-:W1:Y:S05]  /*0290*/  @!P1 LDC.64 R26, c[0x0][0x398] ;  /* 0x0000e600ff1a9b82 */ /* 0x000e6a0000000a00 */
[----:B------:R-:W3:Y:S03]  /*02a0*/  @!P2 LDG.E.CONSTANT R14, desc[UR4][R6.64] ;  /* 0x00000004060ea981 */ /* 0x000ee6000c1e9900 */
[----:B------:R-:W4:Y:S01]  /*02b0*/  @!P2 LDC.64 R8, c[0x0][0x398] ;  /* 0x0000e600ff08ab82 */ /* 0x000f220000000a00 */
[----:B------:R-:W-:Y:S01]  /*02c0*/  @!P2 SHF.R.S32.HI R18, RZ, 0x1f, R5 ;  /* 0x0000001fff12a819 */ /* 0x000fe20000011405 */
[----:B------:R-:W-:-:S06]  /*02d0*/  IMAD R23, R5, 0x20, R3 ;  /* 0x0000002005177824 */ /* 0x000fcc00078e0203 */
[----:B------:R-:W4:Y:S01]  /*02e0*/  @!P2 LDC.64 R16, c[0x0][0x3b8] ;  /* 0x0000ee00ff10ab82 */ /* 0x000f220000000a00 */
[----:B--2---:R-:W-:-:S04]  /*02f0*/  @!P1 IMAD.IADD R13, R12, 0x1, R5 ;  /* 0x000000010c0d9824 */ /* 0x004fc800078e0205 */
[----:B-1----:R-:W-:-:S04]  /*0300*/  @!P1 IMAD.WIDE R26, R13, 0x8, R26 ;  /* 0x000000080d1a9825 */ /* 0x002fc800078e021a */
[----:B0-----:R-:W-:Y:S01]  /*0310*/  @!P1 IMAD.WIDE R10, R13, 0x4, R10 ;  /* 0x000000040d0a9825 */ /* 0x001fe200078e020a */
[C---:B---3--:R-:W-:Y:S01]  /*0320*/  @!P2 IADD3 R19, P3, PT, R14.reuse, R5, RZ ;  /* 0x000000050e13a210 */ /* 0x048fe20007f7e0ff */
[----:B------:R-:W2:Y:S04]  /*0330*/  @!P1 LDG.E.64.CONSTANT R26, desc[UR4][R26.64] ;  /* 0x000000041a1a9981 */ /* 0x000ea8000c1e9b00 */
[----:B------:R0:W3:Y:S01]  /*0340*/  @!P1 LDG.E.CONSTANT R25, desc[UR4][R10.64] ;  /* 0x000000040a199981 */ /* 0x0000e2000c1e9900 */
[----:B------:R-:W-:Y:S02]  /*0350*/  @!P2 LEA.HI.X.SX32 R18, R14, R18, 0x1, P3 ;  /* 0x000000120e12a211 */ /* 0x000fe400018f0eff */
[----:B----4-:R-:W-:-:S04]  /*0360*/  @!P2 LEA R12, P3, R19, R8, 0x3 ;  /* 0x00000008130ca211 */ /* 0x010fc800078618ff */
[----:B------:R-:W-:Y:S01]  /*0370*/  @!P2 LEA.HI.X R13, R19, R9, R18, 0x3, P3 ;  /* 0x00000009130da211 */ /* 0x000fe200018f1c12 */
[----:B------:R-:W-:Y:S01]  /*0380*/  VIADD R9, R5, 0x2 ;  /* 0x0000000205097836 */ /* 0x000fe20000000000 */
[----:B0-----:R-:W0:Y:S04]  /*0390*/  LDC.64 R10, c[0x0][0x3b0] ;  /* 0x0000ec00ff0a7b82 */ /* 0x001e280000000a00 */
[----:B------:R-:W4:Y:S01]  /*03a0*/  @!P2 LDG.E.64.CONSTANT R12, desc[UR4][R12.64+0x8] ;  /* 0x000008040c0ca981 */ /* 0x000f22000c1e9b00 */
[----:B------:R-:W-:Y:S02]  /*03b0*/  ISETP.GE.AND P4, PT, R9, R0, PT ;  /* 0x000000000900720c */ /* 0x000fe40003f86270 */
[----:B------:R-:W-:-:S04]  /*03c0*/  IADD3 R9, PT, PT, R5, 0x3, RZ ;  /* 0x0000000305097810 */ /* 0x000fc80007ffe0ff */
[----:B------:R-:W-:-:S07]  /*03d0*/  ISETP.GE.AND P3, PT, R9, R0, PT ;  /* 0x000000000900720c */ /* 0x000fce0003f66270 */
[----:B------:R-:W4:Y:S06]  /*03e0*/  @!P4 LDG.E.CONSTANT R22, desc[UR4][R6.64] ;  /* 0x000000040616c981 */ /* 0x000f2c000c1e9900 */
[----:B------:R-:W4:Y:S01]  /*03f0*/  @!P3 LDG.E.CONSTANT R24, desc[UR4][R6.64] ;  /* 0x000000040618b981 */ /* 0x000f22000c1e9900 */
[----:B0-----:R-:W-:Y:S01]  /*0400*/  @!P1 IMAD.WIDE R14, R23, 0x8, R10 ;  /* 0x00000008170e9825 */ /* 0x001fe200078e020a */
[----:B------:R-:W-:Y:S01]  /*0410*/  @!P1 MOV R9, UR7 ;  /* 0x0000000700099c02 */ /* 0x000fe20008000f00 */
[----:B------:R-:W0:Y:S02]  /*0420*/  @P1 LDC.64 R10, c[0x0][0x3b0] ;  /* 0x0000ec00ff0a1b82 */ /* 0x000e240000000a00 */
[----:B------:R-:W-:-:S04]  /*0430*/  @!P1 IMAD.U32 R8, RZ, RZ, UR6 ;  /* 0x00000006ff089e24 */ /* 0x000fc8000f8e00ff */
[----:B------:R-:W-:-:S04]  /*0440*/  @!P1 IMAD.WIDE R20, R23, 0x4, R8 ;  /* 0x0000000417149825 */ /* 0x000fc800078e0208 */
[----:B------:R-:W-:Y:S02]  /*0450*/  @P1 IMAD.U32 R8, RZ, RZ, UR6 ;  /* 0x00000006ff081e24 */ /* 0x000fe4000f8e00ff */
[----:B------:R-:W-:Y:S02]  /*0460*/  @P1 IMAD.U32 R9, RZ, RZ, UR7 ;  /* 0x00000007ff091e24 */ /* 0x000fe4000f8e00ff */
[C---:B------:R-:W-:Y:S01]  /*0470*/  @P1 IMAD.WIDE R28, R23.reuse, 0x4, R8 ;  /* 0x00000004171c1825 */ /* 0x040fe200078e0208 */
[----:B--2---:R-:W-:Y:S04]  /*0480*/  @!P1 STG.E.64 desc[UR4][R14.64], R26 ;  /* 0x0000001a0e009986 */ /* 0x004fe8000c101b04 */
[----:B---3--:R1:W-:Y:S01]  /*0490*/  @!P1 STG.E desc[UR4][R20.64], R25 ;  /* 0x0000001914009986 */ /* 0x0083e2000c101904 */
[C---:B0-----:R-:W-:Y:S01]  /*04a0*/  @P1 IMAD.WIDE R14, R23.reuse, 0x8, R10 ;  /* 0x00000008170e1825 */ /* 0x041fe200078e020a */
[----:B-1----:R-:W-:-:S03]  /*04b0*/  IADD3 R21, PT, PT, R23, 0x20, RZ ;  /* 0x0000002017157810 */ /* 0x002fc60007ffe0ff */
[----:B------:R-:W-:Y:S01]  /*04c0*/  @P1 IMAD.MOV.U32 R25, RZ, RZ, -0x1 ;  /* 0xffffffffff191424 */ /* 0x000fe200078e00ff */
[----:B------:R0:W-:Y:S01]  /*04d0*/  @P1 STG.E.64 desc[UR4][R14.64], RZ ;  /* 0x000000ff0e001986 */ /* 0x0001e2000c101b04 */
[----:B------:R-:W-:Y:S02]  /*04e0*/  @P2 IMAD.MOV.U32 R20, RZ, RZ, -0x1 ;  /* 0xffffffffff142424 */ /* 0x000fe400078e00ff */
[C---:B------:R-:W-:Y:S01]  /*04f0*/  @P2 IMAD.WIDE R26, R21.reuse, 0x8, R10 ;  /* 0x00000008151a2825 */ /* 0x040fe200078e020a */
[----:B------:R1:W-:Y:S04]  /*0500*/  @P1 STG.E desc[UR4][R28.64], R25 ;  /* 0x000000191c001986 */ /* 0x0003e8000c101904 */
[----:B------:R-:W-:Y:S01]  /*0510*/  @P2 STG.E.64 desc[UR4][R26.64], RZ ;  /* 0x000000ff1a002986 */ /* 0x000fe2000c101b04 */
[----:B0-----:R-:W-:-:S05]  /*0520*/  @P2 IMAD.WIDE R14, R21, 0x4, R8 ;  /* 0x00000004150e2825 */ /* 0x001fca00078e0208 */
[----:B------:R0:W-:Y:S01]  /*0530*/  @P2 STG.E desc[UR4][R14.64], R20 ;  /* 0x000000140e002986 */ /* 0x0001e2000c101904 */
[----:B-1----:R-:W-:Y:S01]  /*0540*/  @!P2 IMAD.WIDE R28, R21, 0x8, R10 ;  /* 0x00000008151ca825 */ /* 0x002fe200078e020a */
[----:B------:R-:W-:-:S04]  /*0550*/  @!P2 LEA R26, P1, R19, R16, 0x2 ;  /* 0x00000010131aa211 */ /* 0x000fc800078210ff */
[----:B----4-:R1:W-:Y:S01]  /*0560*/  @!P2 STG.E.64 desc[UR4][R28.64], R12 ;  /* 0x0000000c1c00a986 */ /* 0x0103e2000c101b04 */
[----:B------:R-:W-:Y:S02]  /*0570*/  @!P2 LEA.HI.X R27, R19, R17, R18, 0x2, P1 ;  /* 0x00000011131ba211 */ /* 0x000fe400008f1412 */
[----:B------:R-:W2:Y:S08]  /*0580*/  @!P3 LDC.64 R16, c[0x0][0x398] ;  /* 0x0000e600ff10bb82 */ /* 0x000eb00000000a00 */
[----:B0-----:R-:W0:Y:S01]  /*0590*/  @!P4 LDC.64 R14, c[0x0][0x3b8] ;  /* 0x0000ee00ff0ecb82 */ /* 0x001e220000000a00 */
[----:B------:R3:W4:Y:S07]  /*05a0*/  @!P2 LDG.E.CONSTANT R20, desc[UR4][R26.64+0x4] ;  /* 0x000004041a14a981 */ /* 0x00072e000c1e9900 */
[----:B-1----:R-:W1:Y:S01]  /*05b0*/  @!P4 LDC.64 R12, c[0x0][0x398] ;  /* 0x0000e600ff0ccb82 */ /* 0x002e620000000a00 */
[----:B------:R-:W-:-:S07]  /*05c0*/  @!P4 IADD3 R25, P1, PT, R22, R5, RZ ;  /* 0x000000051619c210 */ /* 0x000fce0007f3e0ff */
[----:B------:R-:W2:Y:S01]  /*05d0*/  @!P3 LDC.64 R18, c[0x0][0x3b8] ;  /* 0x0000ee00ff12bb82 */ /* 0x000ea20000000a00 */
[----:B---3--:R-:W-:-:S04]  /*05e0*/  @!P4 SHF.R.S32.HI R27, RZ, 0x1f, R5 ;  /* 0x0000001fff1bc819 */ /* 0x008fc80000011405 */
[----:B------:R-:W-:Y:S02]  /*05f0*/  @!P4 LEA.HI.X.SX32 R22, R22, R27, 0x1, P1 ;  /* 0x0000001b1616c211 */ /* 0x000fe400008f0eff */
[----:B0-----:R-:W-:-:S04]  /*0600*/  @!P4 LEA R14, P5, R25, R14, 0x2 ;  /* 0x0000000e190ec211 */ /* 0x001fc800078a10ff */
[C---:B------:R-:W-:Y:S02]  /*0610*/  @!P4 LEA.HI.X R15, R25.reuse, R15, R22, 0x2, P5 ;  /* 0x0000000f190fc211 */ /* 0x040fe400028f1416 */
[----:B-1----:R-:W-:-:S03]  /*0620*/  @!P4 LEA R12, P1, R25, R12, 0x3 ;  /* 0x0000000c190cc211 */ /* 0x002fc600078218ff */
[----:B------:R-:W3:Y:S01]  /*0630*/  @!P4 LDG.E.CONSTANT R14, desc[UR4][R14.64+0x8] ;  /* 0x000008040e0ec981 */ /* 0x000ee2000c1e9900 */
[----:B------:R-:W-:Y:S02]  /*0640*/  @!P4 LEA.HI.X R13, R25, R13, R22, 0x3, P1 ;  /* 0x0000000d190dc211 */ /* 0x000fe400008f1c16 */
[----:B------:R-:W-:Y:S02]  /*0650*/  @!P3 SHF.R.S32.HI R25, RZ, 0x1f, R5 ;  /* 0x0000001fff19b819 */ /* 0x000fe40000011405 */
[C---:B------:R-:W-:Y:S02]  /*0660*/  @!P3 IADD3 R22, P1, PT, R24.reuse, R5, RZ ;  /* 0x000000051816b210 */ /* 0x040fe40007f3e0ff */
[----:B------:R-:W3:Y:S02]  /*0670*/  @!P4 LDG.E.64.CONSTANT R12, desc[UR4][R12.64+0x10] ;  /* 0x000010040c0cc981 */ /* 0x000ee4000c1e9b00 */
[----:B------:R-:W-:Y:S02]  /*0680*/  @!P3 LEA.HI.X.SX32 R24, R24, R25, 0x1, P1 ;  /* 0x000000191818b211 */ /* 0x000fe400008f0eff */
[----:B--2---:R-:W-:-:S02]  /*0690*/  @!P3 LEA R16, P1, R22, R16, 0x3 ;  /* 0x000000101610b211 */ /* 0x004fc400078218ff */
[C---:B------:R-:W-:Y:S02]  /*06a0*/  @!P3 LEA R18, P5, R22.reuse, R18, 0x2 ;  /* 0x000000121612b211 */ /* 0x040fe400078a10ff */
[C-C-:B------:R-:W-:Y:S02]  /*06b0*/  @!P3 LEA.HI.X R17, R22.reuse, R17, R24.reuse, 0x3, P1 ;  /* 0x000000111611b211 */ /* 0x140fe400008f1c18 */
[----:B------:R-:W-:-:S04]  /*06c0*/  @!P3 LEA.HI.X R19, R22, R19, R24, 0x2, P5 ;  /* 0x000000131613b211 */ /* 0x000fc800028f1418 */
[----:B------:R-:W2:Y:S04]  /*06d0*/  @!P3 LDG.E.64.CONSTANT R16, desc[UR4][R16.64+0x18] ;  /* 0x000018041010b981 */ /* 0x000ea8000c1e9b00 */
[----:B------:R0:W2:Y:S01]  /*06e0*/  @!P3 LDG.E.CONSTANT R18, desc[UR4][R18.64+0xc] ;  /* 0x00000c041212b981 */ /* 0x0000a2000c1e9900 */
[----:B------:R-:W-:Y:S01]  /*06f0*/  @!P2 IMAD.WIDE R24, R21, 0x4, R8 ;  /* 0x000000041518a825 */ /* 0x000fe200078e0208 */
[----:B------:R-:W-:-:S05]  /*0700*/  IADD3 R21, PT, PT, R23, 0x40, RZ ;  /* 0x0000004017157810 */ /* 0x000fca0007ffe0ff */
[----:B------:R-:W-:-:S04]  /*0710*/  @P4 IMAD.WIDE R26, R21, 0x8, R10 ;  /* 0x00000008151a4825 */ /* 0x000fc800078e020a */
[----:B0-----:R-:W-:Y:S02]  /*0720*/  @P4 IMAD.MOV.U32 R19, RZ, RZ, -0x1 ;  /* 0xffffffffff134424 */ /* 0x001fe400078e00ff */
[----:B------:R-:W-:-:S04]  /*0730*/  @P4 IMAD.WIDE R28, R21, 0x4, R8 ;  /* 0x00000004151c4825 */ /* 0x000fc800078e0208 */
[----:B------:R-:W-:Y:S02]  /*0740*/  VIADD R15, R23, 0x60 ;  /* 0x00000060170f7836 */ /* 0x000fe40000000000 */
[----:B------:R-:W-:-:S04]  /*0750*/  @!P4 IMAD.WIDE R22, R21, 0x4, R8 ;  /* 0x000000041516c825 */ /* 0x000fc800078e0208 */
[----:B------:R-:W-:-:S05]  /*0760*/  VIADD R5, R5, 0x4 ;  /* 0x0000000405057836 */ /* 0x000fca0000000000 */
[----:B------:R-:W-:Y:S01]  /*0770*/  ISETP.NE.AND P1, PT, R5, R4, PT ;  /* 0x000000040500720c */ /* 0x000fe20003f25270 */
[----:B----4-:R0:W-:Y:S04]  /*0780*/  @!P2 STG.E desc[UR4][R24.64], R20 ;  /* 0x000000141800a986 */ /* 0x0101e8000c101904 */
[----:B------:R-:W-:Y:S04]  /*0790*/  @P4 STG.E.64 desc[UR4][R26.64], RZ ;  /* 0x000000ff1a004986 */ /* 0x000fe8000c101b04 */
[----:B------:R-:W-:Y:S01]  /*07a0*/  @P4 STG.E desc[UR4][R28.64], R19 ;  /* 0x000000131c004986 */ /* 0x000fe2000c101904 */
[----:B------:R-:W-:-:S04]  /*07b0*/  @!P4 IMAD.WIDE R26, R21, 0x8, R10 ;  /* 0x00000008151ac825 */ /* 0x000fc800078e020a */
[----:B0-----:R-:W-:-:S04]  /*07c0*/  @P3 IMAD.WIDE R24, R15, 0x8, R10 ;  /* 0x000000080f183825 */ /* 0x001fc800078e020a */
[----:B------:R-:W-:-:S04]  /*07d0*/  @P3 IMAD.WIDE R20, R15, 0x4, R8 ;  /* 0x000000040f143825 */ /* 0x000fc800078e0208 */
[----:B------:R-:W-:-:S04]  /*07e0*/  @!P3 IMAD.WIDE R10, R15, 0x8, R10 ;  /* 0x000000080f0ab825 */ /* 0x000fc800078e020a */
[----:B------:R-:W-:Y:S01]  /*07f0*/  @!P3 IMAD.WIDE R8, R15, 0x4, R8 ;  /* 0x000000040f08b825 */ /* 0x000fe200078e0208 */
[----:B---3--:R0:W-:Y:S04]  /*0800*/  @!P4 STG.E.64 desc[UR4][R26.64], R12 ;  /* 0x0000000c1a00c986 */ /* 0x0081e8000c101b04 */
[----:B------:R1:W-:Y:S04]  /*0810*/  @!P4 STG.E desc[UR4][R22.64], R14 ;  /* 0x0000000e1600c986 */ /* 0x0003e8000c101904 */
[----:B------:R1:W-:Y:S01]  /*0820*/  @P3 STG.E.64 desc[UR4][R24.64], RZ ;  /* 0x000000ff18003986 */ /* 0x0003e2000c101b04 */
[----:B0-----:R-:W-:-:S05]  /*0830*/  @P3 MOV R13, 0xffffffff ;  /* 0xffffffff000d3802 */ /* 0x001fca0000000f00 */
[----:B------:R1:W-:Y:S04]  /*0840*/  @P3 STG.E desc[UR4][R20.64], R13 ;  /* 0x0000000d14003986 */ /* 0x0003e8000c101904 */
[----:B--2---:R1:W-:Y:S04]  /*0850*/  @!P3 STG.E.64 desc[UR4][R10.64], R16 ;  /* 0x000000100a00b986 */ /* 0x0043e8000c101b04 */
[----:B------:R1:W-:Y:S01]  /*0860*/  @!P3 STG.E desc[UR4][R8.64], R18 ;  /* 0x000000120800b986 */ /* 0x0003e2000c101904 */
[----:B------:R-:W-:Y:S05]  /*0870*/  @P1 BRA `(.L_x_29) ;  /* 0xfffffff800701947 */ /* 0x000fea000383ffff */
.L_x_28:
[----:B------:R-:W-:Y:S05]  /*0880*/  BSYNC.RECONVERGENT B0 ;  /* 0x0000000000007941 */ /* 0x000fea0003800200 */
.L_x_27:
[----:B------:R-:W-:Y:S05]  /*0890*/  @!P0 EXIT ;  /* 0x000000000000894d */ /* 0x000fea0003800000 */
[----:B-1----:R-:W0:Y:S01]  /*08a0*/  LDC.64 R8, c[0x0][0x3c0] ;  /* 0x0000f000ff087b82 */ /* 0x002e220000000a00 */
[----:B------:R-:W-:Y:S01]  /*08b0*/  IMAD R3, R4, 0x20, R3 ;  /* 0x0000002004037824 */ /* 0x000fe200078e0203 */
[----:B------:R-:W-:-:S07]  /*08c0*/  IADD3 R2, PT, PT, -R2, RZ, RZ ;  /* 0x000000ff02027210 */ /* 0x000fce0007ffe1ff */
.L_x_30:
[----:B-----5:R-:W-:Y:S01]  /*08d0*/  ISETP.GE.AND P0, PT, R4, R0, PT ;  /* 0x000000000400720c */ /* 0x020fe20003f06270 */
[----:B------:R-:W1:Y:S08]  /*08e0*/  LDC.64 R16, c[0x0][0x3b8] ;  /* 0x0000ee00ff107b82 */ /* 0x000e700000000a00 */
[----:B------:R-:W2:Y:S04]  /*08f0*/  LDC.64 R18, c[0x0][0x3b0] ;  /* 0x0000ec00ff127b82 */ /* 0x000ea80000000a00 */
[----:B------:R-:W3:Y:S04]  /*0900*/  @!P0 LDG.E.CONSTANT R5, desc[UR4][R6.64] ;  /* 0x0000000406058981 */ /* 0x000ee8000c1e9900 */
[----:B------:R-:W4:Y:S08]  /*0910*/  @!P0 LDC.64 R10, c[0x0][0x398] ;  /* 0x0000e600ff0a8b82 */ /* 0x000f300000000a00 */
[----:B------:R-:W0:Y:S01]  /*0920*/  @P0 LDC.64 R12, c[0x0][0x3b0] ;  /* 0x0000ec00ff0c0b82 */ /* 0x000e220000000a00 */
[----:B---3--:R-:W-:-:S04]  /*0930*/  @!P0 IMAD.IADD R5, R5, 0x1, R4 ;  /* 0x0000000105058824 */ /* 0x008fc800078e0204 */
[----:B----4-:R-:W-:-:S04]  /*0940*/  @!P0 IMAD.WIDE R10, R5, 0x8, R10 ;  /* 0x00000008050a8825 */ /* 0x010fc800078e020a */
[----:B-1----:R-:W-:Y:S02]  /*0950*/  @!P0 IMAD.WIDE R16, R5, 0x4, R16 ;  /* 0x0000000405108825 */ /* 0x002fe400078e0210 */
[----:B------:R-:W3:Y:S04]  /*0960*/  @!P0 LDG.E.64.CONSTANT R10, desc[UR4][R10.64] ;  /* 0x000000040a0a8981 */ /* 0x000ee8000c1e9b00 */
[----:B------:R-:W4:Y:S01]  /*0970*/  @!P0 LDG.E.CONSTANT R17, desc[UR4][R16.64] ;  /* 0x0000000410118981 */ /* 0x000f22000c1e9900 */
[----:B0-----:R-:W-:Y:S01]  /*0980*/  @P0 IMAD.WIDE R12, R3, 0x8, R12 ;  /* 0x00000008030c0825 */ /* 0x001fe200078e020c */
[----:B------:R-:W-:-:S03]  /*0990*/  IADD3 R2, PT, PT, R2, 0x1, RZ ;  /* 0x0000000102027810 */ /* 0x000fc60007ffe0ff */
[C---:B------:R-:W-:Y:S01]  /*09a0*/  IMAD.WIDE R14, R3.reuse, 0x4, R8 ;  /* 0x00000004030e7825 */ /* 0x040fe200078e0208 */
[----:B------:R1:W-:Y:S03]  /*09b0*/  @P0 STG.E.64 desc[UR4][R12.64], RZ ;  /* 0x000000ff0c000986 */ /* 0x0003e6000c101b04 */
[----:B------:R-:W-:Y:S02]  /*09c0*/  @P0 IMAD.MOV.U32 R5, RZ, RZ, -0x1 ;  /* 0xffffffffff050424 */ /* 0x000fe400078e00ff */
[C---:B--2---:R-:W-:Y:S01]  /*09d0*/  @!P0 IMAD.WIDE R18, R3.reuse, 0x8, R18 ;  /* 0x0000000803128825 */ /* 0x044fe200078e0212 */
[----:B------:R-:W-:Y:S02]  /*09e0*/  IADD3 R3, PT, PT, R3, 0x20, RZ ;  /* 0x0000002003037810 */ /* 0x000fe40007ffe0ff */
[----:B------:R1:W-:Y:S01]  /*09f0*/  @P0 STG.E desc[UR4][R14.64], R5 ;  /* 0x000000050e000986 */ /* 0x0003e2000c101904 */
[----:B------:R-:W-:-:S03]  /*0a00*/  VIADD R4, R4, 0x1 ;  /* 0x0000000104047836 */ /* 0x000fc60000000000 */
[----:B---3--:R1:W-:Y:S04]  /*0a10*/  @!P0 STG.E.64 desc[UR4][R18.64], R10 ;  /* 0x0000000a12008986 */ /* 0x0083e8000c101b04 */
[----:B----4-:R1:W-:Y:S01]  /*0a20*/  @!P0 STG.E desc[UR4][R14.64], R17 ;  /* 0x000000110e008986 */ /* 0x0103e2000c101904 */
[----:B------:R-:W-:-:S13]  /*0a30*/  ISETP.NE.AND P0, PT, R2, RZ, PT ;  /* 0x000000ff0200720c */ /* 0x000fda0003f05270 */
[----:B-1----:R-:W-:Y:S05]  /*0a40*/  @P0 BRA `(.L_x_30) ;  /* 0xfffffffc00a00947 */ /* 0x002fea000383ffff */
[----:B------:R-:W-:Y:S05]  /*0a50*/  EXIT ;  /* 0x000000000000794d */ /* 0x000fea0003800000 */
.L_x_31:
        /* <DEDUP_REMOVED lines=10> */
.L_x_60:


//--------------------- .text._Z10nz_per_rowiPdPiS_S0_ --------------------------
	.section	.text._Z10nz_per_rowiPdPiS_S0_,"ax",@progbits
	.align	128
        .global         _Z10nz_per_rowiPdPiS_S0_
        .type           _Z10nz_per_rowiPdPiS_S0_,@function
        .size           _Z10nz_per_rowiPdPiS_S0_,(.L_x_61 - _Z10nz_per_rowiPdPiS_S0_)
        .other          _Z10nz_per_rowiPdPiS_S0_,@"STO_CUDA_ENTRY STV_DEFAULT"
_Z10nz_per_rowiPdPiS_S0_:
.text._Z10nz_per_rowiPdPiS_S0_:
[----:B------:R-:W-:Y:S01]  /*0000*/  LDC R1, c[0x0][0x37c] ;  /* 0x0000df00ff017b82 */ /* 0x000fe20000000800 */
[----:B------:R-:W0:Y:S07]  /*0010*/  S2R R15, SR_CTAID.X ;  /* 0x00000000000f7919 */ /* 0x000e2e0000002500 */
[----:B------:R-:W1:Y:S01]  /*0020*/  LDC R2, c[0x0][0x380] ;  /* 0x0000e000ff027b82 */ /* 0x000e620000000800 */
[----:B------:R-:W0:Y:S01]  /*0030*/  LDCU UR4, c[0x0][0x360] ;  /* 0x00006c00ff0477ac */ /* 0x000e220008000800 */
[----:B------:R-:W0:Y:S02]  /*0040*/  S2R R0, SR_TID.X ;  /* 0x0000000000007919 */ /* 0x000e240000002100 */
[----:B0-----:R-:W-:-:S05]  /*0050*/  IMAD R15, R15, UR4, R0 ;  /* 0x000000040f0f7c24 */ /* 0x001fca000f8e0200 */
[----:B-1----:R-:W-:-:S13]  /*0060*/  ISETP.GE.AND P0, PT, R15, R2, PT ;  /* 0x000000020f00720c */ /* 0x002fda0003f06270 */
[----:B------:R-:W-:Y:S05]  /*0070*/  @P0 EXIT ;  /* 0x000000000000094d */ /* 0x000fea0003800000 */
[----:B------:R-:W-:-:S13]  /*0080*/  ISETP.GE.AND P0, PT, R2, 0x1, PT ;  /* 0x000000010200780c */ /* 0x000fda0003f06270 */
[----:B------:R-:W-:Y:S05]  /*0090*/  @!P0 EXIT ;  /* 0x000000000000894d */ /* 0x000fea0003800000 */
[----:B------:R-:W0:Y:S01]  /*00a0*/  LDC.64 R2, c[0x0][0x390] ;  /* 0x0000e400ff027b82 */ /* 0x000e220000000a00 */
[----:B------:R-:W1:Y:S01]  /*00b0*/  LDCU.64 UR4, c[0x0][0x358] ;  /* 0x00006b00ff0477ac */ /* 0x000e620008000a00 */
[----:B------:R-:W2:Y:S06]  /*00c0*/  LDCU UR8, c[0x0][0x380] ;  /* 0x00007000ff0877ac */ /* 0x000eac0008000800 */
[----:B------:R-:W3:Y:S08]  /*00d0*/  LDC.64 R6, c[0x0][0x388] ;  /* 0x0000e200ff067b82 */ /* 0x000ef00000000a00 */
[----:B------:R-:W4:Y:S01]  /*00e0*/  LDC.64 R8, c[0x0][0x398] ;  /* 0x0000e600ff087b82 */ /* 0x000f220000000a00 */
[----:B0-----:R-:W-:-:S07]  /*00f0*/  IMAD.WIDE R2, R15, 0x4, R2 ;  /* 0x000000040f027825 */ /* 0x001fce00078e0202 */
[----:B------:R-:W0:Y:S01]  /*0100*/  LDC.64 R10, c[0x0][0x3a0] ;  /* 0x0000e800ff0a7b82 */ /* 0x000e220000000a00 */
[----:B-1----:R1:W5:Y:S04]  /*0110*/  LDG.E R0, desc[UR4][R2.64+0x4] ;  /* 0x0000040402007981 */ /* 0x002368000c1e1900 */
[----:B------:R1:W5:Y:S01]  /*0120*/  LDG.E R17, desc[UR4][R2.64] ;  /* 0x0000000402117981 */ /* 0x000362000c1e1900 */
[----:B--23--:R-:W-:-:S07]  /*0130*/  HFMA2 R14, -RZ, RZ, 0, 0 ;  /* 0x00000000ff0e7431 */ /* 0x00cfce00000001ff */
.L_x_34:
[----:B-1----:R-:W-:-:S04]  /*0140*/  IMAD R3, R15, UR8, R14 ;  /* 0x000000080f037c24 */ /* 0x002fc8000f8e020e */
[----:B------:R-:W-:-:S05]  /*0150*/  IMAD.WIDE R2, R3, 0x8, R6 ;  /* 0x0000000803027825 */ /* 0x000fca00078e0206 */
[----:B------:R-:W2:Y:S01]  /*0160*/  LDG.E.64 R12, desc[UR4][R2.64] ;  /* 0x00000004020c7981 */ /* 0x000ea2000c1e1b00 */
[----:B------:R-:W-:Y:S01]  /*0170*/  UMOV UR6, 0xe2308c3a ;  /* 0xe2308c3a00067882 */ /* 0x000fe20000000000 */
[----:B------:R-:W-:Y:S01]  /*0180*/  UMOV UR7, 0x3e45798e ;  /* 0x3e45798e00077882 */ /* 0x000fe20000000000 */
[----:B------:R-:W-:Y:S01]  /*0190*/  BSSY.RECONVERGENT B0, `(.L_x_32) ;  /* 0x000000a000007945 */ /* 0x000fe20003800200 */
[----:B--2---:R-:W-:-:S14]  /*01a0*/  DSETP.GT.AND P0, PT, |R12|, UR6, PT ;  /* 0x000000060c007e2a */ /* 0x004fdc000bf04200 */
[----:B------:R-:W-:Y:S05]  /*01b0*/  @!P0 BRA `(.L_x_33) ;  /* 0x00000000001c8947 */ /* 0x000fea0003800000 */
[----:B-----5:R-:W-:-:S13]  /*01c0*/  ISETP.GE.AND P0, PT, R17, R0, PT ;  /* 0x000000001100720c */ /* 0x020fda0003f06270 */
[----:B------:R-:W-:Y:S05]  /*01d0*/  @P0 EXIT ;  /* 0x000000000000094d */ /* 0x000fea0003800000 */
[----:B----4-:R-:W-:-:S04]  /*01e0*/  IMAD.WIDE R2, R17, 0x8, R8 ;  /* 0x0000000811027825 */ /* 0x010fc800078e0208 */
[C---:B0-----:R-:W-:Y:S01]  /*01f0*/  IMAD.WIDE R4, R17.reuse, 0x4, R10 ;  /* 0x0000000411047825 */ /* 0x041fe200078e020a */
[----:B------:R1:W-:Y:S01]  /*0200*/  STG.E.64 desc[UR4][R2.64], R12 ;  /* 0x0000000c02007986 */ /* 0x0003e2000c101b04 */
[----:B------:R-:W-:-:S03]  /*0210*/  IADD3 R17, PT, PT, R17, 0x1, RZ ;  /* 0x0000000111117810 */ /* 0x000fc60007ffe0ff */
[----:B------:R1:W-:Y:S04]  /*0220*/  STG.E desc[UR4][R4.64], R14 ;  /* 0x0000000e04007986 */ /* 0x0003e8000c101904 */
.L_x_33:
[----:B------:R-:W-:Y:S05]  /*0230*/  BSYNC.RECONVERGENT B0 ;  /* 0x0000000000007941 */ /* 0x000fea0003800200 */
.L_x_32:
[----:B-1----:R-:W-:-:S04]  /*0240*/  IADD3 R14, PT, PT, R14, 0x1, RZ ;  /* 0x000000010e0e7810 */ /* 0x002fc80007ffe0ff */
[----:B------:R-:W-:-:S13]  /*0250*/  ISETP.NE.AND P0, PT, R14, UR8, PT ;  /* 0x000000080e007c0c */ /* 0x000fda000bf05270 */
[----:B------:R-:W-:Y:S05]  /*0260*/  @P0 BRA `(.L_x_34) ;  /* 0xfffffffc00b40947 */ /* 0x000fea000383ffff */
[----:B------:R-:W-:Y:S05]  /*0270*/  EXIT ;  /* 0x000000000000794d */ /* 0x000fea0003800000 */
.L_x_35:
        /* <DEDUP_REMOVED lines=16> */
.L_x_61:


//--------------------- .text._Z14computeWarpMaxPKiPii --------------------------
	.section	.text._Z14computeWarpMaxPKiPii,"ax",@progbits
	.align	128
        .global         _Z14computeWarpMaxPKiPii
        .type           _Z14computeWarpMaxPKiPii,@function
        .size           _Z14computeWarpMaxPKiPii,(.L_x_62 - _Z14computeWarpMaxPKiPii)
        .other          _Z14computeWarpMaxPKiPii,@"STO_CUDA_ENTRY STV_DEFAULT"
_Z14computeWarpMaxPKiPii:
.text._Z14computeWarpMaxPKiPii:
        /* <DEDUP_REMOVED lines=10> */
[----:B0-----:R-:W-:-:S06]  /*00a0*/  IMAD.WIDE R2, R5, 0x4, R2 ;  /* 0x0000000405027825 */ /* 0x001fcc00078e0202 */
[----:B-1----:R-:W2:Y:S01]  /*00b0*/  LDG.E R2, desc[UR4][R2.64] ;  /* 0x0000000402027981 */ /* 0x002ea2000c1e1900 */
[----:B------:R-:W-:-:S03]  /*00c0*/  LOP3.LUT P0, RZ, R6, 0x1f, RZ, 0xc0, !PT ;  /* 0x0000001f06ff7812 */ /* 0x000fc6000780c0ff */
[----:B--2---:R-:W0:Y:S02]  /*00d0*/  SHFL.DOWN PT, R7, R2, 0x10, 0x1f ;  /* 0x0a001f0002077f89 */ /* 0x004e2400000e0000 */
[----:B0-----:R-:W-:-:S05]  /*00e0*/  VIMNMX R7, PT, PT, R2, R7, !PT ;  /* 0x0000000702077248 */ /* 0x001fca0007fe0100 */
[----:B------:R-:W0:Y:S02]  /*00f0*/  SHFL.DOWN PT, R0, R7, 0x8, 0x1f ;  /* 0x09001f0007007f89 */ /* 0x000e2400000e0000 */
[----:B0-----:R-:W-:-:S05]  /*0100*/  VIMNMX R0, PT, PT, R7, R0, !PT ;  /* 0x0000000007007248 */ /* 0x001fca0007fe0100 */
[----:B------:R-:W0:Y:S02]  /*0110*/  SHFL.DOWN PT, R9, R0, 0x4, 0x1f ;  /* 0x08801f0000097f89 */ /* 0x000e2400000e0000 */
[----:B0-----:R-:W-:-:S05]  /*0120*/  VIMNMX R9, PT, PT, R0, R9, !PT ;  /* 0x0000000900097248 */ /* 0x001fca0007fe0100 */
[----:B------:R-:W0:Y:S02]  /*0130*/  SHFL.DOWN PT, R4, R9, 0x2, 0x1f ;  /* 0x08401f0009047f89 */ /* 0x000e2400000e0000 */
[----:B0-----:R-:W-:-:S05]  /*0140*/  VIMNMX R4, PT, PT, R9, R4, !PT ;  /* 0x0000000409047248 */ /* 0x001fca0007fe0100 */
[----:B------:R0:W1:Y:S01]  /*0150*/  SHFL.DOWN PT, R11, R4, 0x1, 0x1f ;  /* 0x08201f00040b7f89 */ /* 0x00006200000e0000 */
[----:B------:R-:W-:Y:S05]  /*0160*/  @P0 EXIT ;  /* 0x000000000000094d */ /* 0x000fea0003800000 */
[----:B------:R-:W2:Y:S01]  /*0170*/  LDC.64 R2, c[0x0][0x388] ;  /* 0x0000e200ff027b82 */ /* 0x000ea20000000a00 */
[----:B------:R-:W-:Y:S02]  /*0180*/  SHF.R.S32.HI R0, RZ, 0x1f, R5 ;  /* 0x0000001fff007819 */ /* 0x000fe40000011405 */
[----:B-1----:R-:W-:Y:S02]  /*0190*/  VIMNMX R11, PT, PT, R4, R11, !PT ;  /* 0x0000000b040b7248 */ /* 0x002fe40007fe0100 */
[----:B------:R-:W-:-:S04]  /*01a0*/  LEA.HI R0, R0, R5, RZ, 0x5 ;  /* 0x0000000500007211 */ /* 0x000fc800078f28ff */
[----:B------:R-:W-:-:S05]  /*01b0*/  SHF.R.S32.HI R5, RZ, 0x5, R0 ;  /* 0x00000005ff057819 */ /* 0x000fca0000011400 */
[----:B--2---:R-:W-:-:S05]  /*01c0*/  IMAD.WIDE R2, R5, 0x4, R2 ;  /* 0x0000000405027825 */ /* 0x004fca00078e0202 */
[----:B------:R-:W-:Y:S01]  /*01d0*/  STG.E desc[UR4][R2.64], R11 ;  /* 0x0000000b02007986 */ /* 0x000fe2000c101904 */
[----:B------:R-:W-:Y:S05]  /*01e0*/  EXIT ;  /* 0x000000000000794d */ /* 0x000fea0003800000 */
.L_x_36:
        /* <DEDUP_REMOVED lines=9> */
.L_x_62:


//--------------------- .text._Z3addPiiS_         --------------------------
	.section	.text._Z3addPiiS_,"ax",@progbits
	.align	128
        .global         _Z3addPiiS_
        .type           _Z3addPiiS_,@function
        .size           _Z3addPiiS_,(.L_x_63 - _Z3addPiiS_)
        .other          _Z3addPiiS_,@"STO_CUDA_ENTRY STV_DEFAULT"
_Z3addPiiS_:
.text._Z3addPiiS_:
[----:B------:R-:W-:Y:S01]  /*0000*/  LDC R1, c[0x0][0x37c] ;  /* 0x0000df00ff017b82 */ /* 0x000fe20000000800 */
[----:B------:R-:W0:Y:S07]  /*0010*/  S2R R0, SR_TID.X ;  /* 0x0000000000007919 */ /* 0x000e2e0000002100 */
[----:B------:R-:W1:Y:S01]  /*0020*/  LDC.64 R2, c[0x0][0x390] ;  /* 0x0000e400ff027b82 */ /* 0x000e620000000a00 */
[----:B------:R-:W2:Y:S01]  /*0030*/  LDCU UR6, c[0x0][0x388] ;  /* 0x00007100ff0677ac */ /* 0x000ea20008000800 */
[----:B------:R-:W1:Y:S01]  /*0040*/  S2R R9, SR_CTAID.X ;  /* 0x0000000000097919 */ /* 0x000e620000002500 */
[----:B------:R-:W3:Y:S05]  /*0050*/  LDCU.64 UR4, c[0x0][0x358] ;  /* 0x00006b00ff0477ac */ /* 0x000eea0008000a00 */
[----:B------:R-:W4:Y:S01]  /*0060*/  LDC.64 R4, c[0x0][0x380] ;  /* 0x0000e000ff047b82 */ /* 0x000f220000000a00 */
[----:B0-----:R-:W-:Y:S01]  /*0070*/  SHF.L.U32 R0, R0, 0x1, RZ ;  /* 0x0000000100007819 */ /* 0x001fe200000006ff */
[----:B-1----:R-:W-:-:S04]  /*0080*/  IMAD.WIDE.U32 R2, R9, 0x4, R2 ;  /* 0x0000000409027825 */ /* 0x002fc800078e0002 */
[----:B--2---:R-:W-:Y:S02]  /*0090*/  IMAD R7, R9, UR6, R0 ;  /* 0x0000000609077c24 */ /* 0x004fe4000f8e0200 */
[----:B---3--:R-:W2:Y:S02]  /*00a0*/  LDG.E R0, desc[UR4][R2.64] ;  /* 0x0000000402007981 */ /* 0x008ea4000c1e1900 */
[----:B----4-:R-:W-:-:S05]  /*00b0*/  IMAD.WIDE R4, R7, 0x4, R4 ;  /* 0x0000000407047825 */ /* 0x010fca00078e0204 */
[----:B------:R-:W2:Y:S04]  /*00c0*/  LDG.E R7, desc[UR4][R4.64] ;  /* 0x0000000404077981 */ /* 0x000ea8000c1e1900 */
[----:B------:R-:W3:Y:S01]  /*00d0*/  LDG.E R9, desc[UR4][R4.64+0x4] ;  /* 0x0000040404097981 */ /* 0x000ee2000c1e1900 */
[----:B--2---:R-:W-:-:S05]  /*00e0*/  IADD3 R7, PT, PT, R0, R7, RZ ;  /* 0x0000000700077210 */ /* 0x004fca0007ffe0ff */
[----:B------:R-:W-:Y:S04]  /*00f0*/  STG.E desc[UR4][R4.64], R7 ;  /* 0x0000000704007986 */ /* 0x000fe8000c101904 */
[----:B------:R-:W3:Y:S02]  /*0100*/  LDG.E R0, desc[UR4][R2.64] ;  /* 0x0000000402007981 */ /* 0x000ee4000c1e1900 */
[----:B---3--:R-:W-:-:S05]  /*0110*/  IADD3 R9, PT, PT, R0, R9, RZ ;  /* 0x0000000900097210 */ /* 0x008fca0007ffe0ff */
[----:B------:R-:W-:Y:S01]  /*0120*/  STG.E desc[UR4][R4.64+0x4], R9 ;  /* 0x0000040904007986 */ /* 0x000fe2000c101904 */
[----:B------:R-:W-:Y:S05]  /*0130*/  EXIT ;  /* 0x000000000000794d */ /* 0x000fea0003800000 */
.L_x_37:
        /* <DEDUP_REMOVED lines=12> */
.L_x_63:


//--------------------- .text._Z25prescan_large_unoptimizedPiS_iS_ --------------------------
	.section	.text._Z25prescan_large_unoptimizedPiS_iS_,"ax",@progbits
	.align	128
        .global         _Z25prescan_large_unoptimizedPiS_iS_
        .type           _Z25prescan_large_unoptimizedPiS_iS_,@function
        .size           _Z25prescan_large_unoptimizedPiS_iS_,(.L_x_64 - _Z25prescan_large_unoptimizedPiS_iS_)
        .other          _Z25prescan_large_unoptimizedPiS_iS_,@"STO_CUDA_ENTRY STV_DEFAULT"
_Z25prescan_large_unoptimizedPiS_iS_:
.text._Z25prescan_large_unoptimizedPiS_iS_:
[----:B------:R-:W-:Y:S01]  /*0000*/  LDC R1, c[0x0][0x37c] ;  /* 0x0000df00ff017b82 */ /* 0x000fe20000000800 */
[----:B------:R-:W0:Y:S07]  /*0010*/  S2R R8, SR_TID.X ;  /* 0x0000000000087919 */ /* 0x000e2e0000002100 */
[----:B------:R-:W1:Y:S01]  /*0020*/  LDC.64 R2, c[0x0][0x388] ;  /* 0x0000e200ff027b82 */ /* 0x000e620000000a00 */
[----:B------:R-:W2:Y:S01]  /*0030*/  LDCU UR6, c[0x0][0x390] ;  /* 0x00007200ff0677ac */ /* 0x000ea20008000800 */
[----:B------:R-:W2:Y:S01]  /*0040*/  S2R R11, SR_CTAID.X ;  /* 0x00000000000b7919 */ /* 0x000ea20000002500 */
[----:B------:R-:W3:Y:S05]  /*0050*/  LDCU.64 UR8, c[0x0][0x358] ;  /* 0x00006b00ff0877ac */ /* 0x000eea0008000a00 */
[----:B------:R-:W4:Y:S08]  /*0060*/  S2UR UR5, SR_CgaCtaId ;  /* 0x00000000000579c3 */ /* 0x000f300000008800 */
[----:B------:R-:W4:Y:S01]  /*0070*/  LDC R10, c[0x0][0x390] ;  /* 0x0000e400ff0a7b82 */ /* 0x000f220000000800 */
[----:B0-----:R-:W-:-:S04]  /*0080*/  IMAD.SHL.U32 R4, R8, 0x2, RZ ;  /* 0x0000000208047824 */ /* 0x001fc800078e00ff */
[----:B--2---:R-:W-:-:S04]  /*0090*/  IMAD R0, R11, UR6, R4 ;  /* 0x000000060b007c24 */ /* 0x004fc8000f8e0204 */
[----:B-1----:R-:W-:-:S05]  /*00a0*/  IMAD.WIDE R2, R0, 0x4, R2 ;  /* 0x0000000400027825 */ /* 0x002fca00078e0202 */
[----:B---3--:R-:W2:Y:S04]  /*00b0*/  LDG.E R6, desc[UR8][R2.64] ;  /* 0x0000000802067981 */ /* 0x008ea8000c1e1900 */
[----:B------:R-:W2:Y:S01]  /*00c0*/  LDG.E R7, desc[UR8][R2.64+0x4] ;  /* 0x0000040802077981 */ /* 0x000ea2000c1e1900 */
[----:B------:R-:W-:Y:S01]  /*00d0*/  UMOV UR4, 0x400 ;  /* 0x0000040000047882 */ /* 0x000fe20000000000 */
[----:B------:R-:W-:Y:S01]  /*00e0*/  ISETP.NE.AND P0, PT, R8, RZ, PT ;  /* 0x000000ff0800720c */ /* 0x000fe20003f05270 */
[----:B----4-:R-:W-:Y:S01]  /*00f0*/  ULEA UR4, UR5, UR4, 0x18 ;  /* 0x0000000405047291 */ /* 0x010fe2000f8ec0ff */
[----:B------:R-:W-:Y:S01]  /*0100*/  IMAD.MOV.U32 R9, RZ, RZ, 0x1 ;  /* 0x00000001ff097424 */ /* 0x000fe200078e00ff */
[----:B------:R-:W-:Y:S01]  /*0110*/  USHF.R.S32.HI UR5, URZ, 0x1, UR6 ;  /* 0x00000001ff057899 */ /* 0x000fe20008011406 */
[----:B------:R-:W-:-:S03]  /*0120*/  IADD3 R4, PT, PT, R4, 0x1, RZ ;  /* 0x0000000104047810 */ /* 0x000fc60007ffe0ff */
[----:B------:R-:W-:Y:S01]  /*0130*/  LEA R5, R8, UR4, 0x3 ;  /* 0x0000000408057c11 */ /* 0x000fe2000f8e18ff */
[----:B------:R-:W-:-:S04]  /*0140*/  UISETP.GE.AND UP0, UPT, UR5, 0x1, UPT ;  /* 0x000000010500788c */ /* 0x000fc8000bf06270 */
[----:B--2---:R0:W-:Y:S05]  /*0150*/  STS.64 [R5], R6 ;  /* 0x0000000605007388 */ /* 0x0041ea0000000a00 */
[----:B------:R-:W-:Y:S05]  /*0160*/  BRA.U !UP0, `(.L_x_38) ;  /* 0x00000001083c7547 */ /* 0x000fea000b800000 */
[----:B------:R-:W-:-:S07]  /*0170*/  IMAD.MOV.U32 R9, RZ, RZ, 0x1 ;  /* 0x00000001ff097424 */ /* 0x000fce00078e00ff */
.L_x_39:
[----:B------:R-:W-:Y:S01]  /*0180*/  BAR.SYNC.DEFER_BLOCKING 0x0 ;  /* 0x0000000000007b1d */ /* 0x000fe20000010000 */
[----:B------:R-:W-:Y:S01]  /*0190*/  ISETP.GE.AND P1, PT, R8, UR5, PT ;  /* 0x0000000508007c0c */ /* 0x000fe2000bf26270 */
[----:B------:R-:W-:Y:S02]  /*01a0*/  UISETP.GT.U32.AND UP0, UPT, UR5, 0x1, UPT ;  /* 0x000000010500788c */ /* 0x000fe4000bf04070 */
[----:B------:R-:W-:-:S07]  /*01b0*/  USHF.R.U32.HI UR6, URZ, 0x1, UR5 ;  /* 0x00000001ff067899 */ /* 0x000fce0008011605 */
[----:B------:R-:W-:-:S03]  /*01c0*/  UMOV UR5, UR6 ;  /* 0x0000000600057c82 */ /* 0x000fc60008000000 */
[----:B------:R-:W-:-:S05]  /*01d0*/  @!P1 IMAD R2, R4, R9, RZ ;  /* 0x0000000904029224 */ /* 0x000fca00078e02ff */
[----:B------:R-:W-:-:S04]  /*01e0*/  @!P1 LEA R2, R2, UR4, 0x2 ;  /* 0x0000000402029c11 */ /* 0x000fc8000f8e10ff */
[C---:B-1----:R-:W-:Y:S02]  /*01f0*/  @!P1 LEA R3, R9.reuse, R2, 0x2 ;  /* 0x0000000209039211 */ /* 0x042fe400078e10ff */
[----:B------:R-:W-:Y:S01]  /*0200*/  @!P1 LDS R2, [R2+-0x4] ;  /* 0xfffffc0002029984 */ /* 0x000fe20000000800 */
[----:B------:R-:W-:-:S03]  /*0210*/  SHF.L.U32 R9, R9, 0x1, RZ ;  /* 0x0000000109097819 */ /* 0x000fc600000006ff */
[----:B0-----:R-:W0:Y:S02]  /*0220*/  @!P1 LDS R7, [R3+-0x4] ;  /* 0xfffffc0003079984 */ /* 0x001e240000000800 */
[----:B0-----:R-:W-:-:S05]  /*0230*/  @!P1 IMAD.IADD R6, R2, 0x1, R7 ;  /* 0x0000000102069824 */ /* 0x001fca00078e0207 */
[----:B------:R1:W-:Y:S01]  /*0240*/  @!P1 STS [R3+-0x4], R6 ;  /* 0xfffffc0603009388 */ /* 0x0003e20000000800 */
[----:B------:R-:W-:Y:S05]  /*0250*/  BRA.U UP0, `(.L_x_39) ;  /* 0xfffffffd00c87547 */ /* 0x000fea000b83ffff */
.L_x_38:
[----:B------:R-:W-:Y:S01]  /*0260*/  BAR.SYNC.DEFER_BLOCKING 0x0 ;  /* 0x0000000000007b1d */ /* 0x000fe20000010000 */
[C---:B01----:R-:W-:Y:S02]  /*0270*/  @!P0 LEA R6, R10.reuse, UR4, 0x2 ;  /* 0x000000040a068c11 */ /* 0x043fe4000f8e10ff */
[----:B------:R-:W-:-:S05]  /*0280*/  ISETP.GE.AND P1, PT, R10, 0x2, PT ;  /* 0x000000020a00780c */ /* 0x000fca0003f26270 */
[----:B------:R-:W0:Y:S01]  /*0290*/  @!P0 LDC.64 R2, c[0x0][0x398] ;  /* 0x0000e600ff028b82 */ /* 0x000e220000000a00 */
[----:B------:R-:W1:Y:S04]  /*02a0*/  @!P0 LDS R7, [R6+-0x4] ;  /* 0xfffffc0006078984 */ /* 0x000e680000000800 */
[----:B------:R2:W-:Y:S01]  /*02b0*/  @!P0 STS [R6+-0x4], RZ ;  /* 0xfffffcff06008388 */ /* 0x0005e20000000800 */
[----:B0-----:R-:W-:-:S05]  /*02c0*/  @!P0 IMAD.WIDE.U32 R2, R11, 0x4, R2 ;  /* 0x000000040b028825 */ /* 0x001fca00078e0002 */
[----:B-1----:R2:W-:Y:S01]  /*02d0*/  @!P0 STG.E desc[UR8][R2.64], R7 ;  /* 0x0000000702008986 */ /* 0x0025e2000c101908 */
[----:B------:R-:W-:Y:S05]  /*02e0*/  @!P1 BRA `(.L_x_40) ;  /* 0x0000000000409947 */ /* 0x000fea0003800000 */
[----:B------:R-:W0:Y:S01]  /*02f0*/  LDCU UR6, c[0x0][0x390] ;  /* 0x00007200ff0677ac */ /* 0x000e220008000800 */
[----:B------:R-:W-:-:S05]  /*0300*/  UMOV UR5, 0x1 ;  /* 0x0000000100057882 */ /* 0x000fca0000000000 */
.L_x_41:
[----:B------:R-:W-:Y:S01]  /*0310*/  BAR.SYNC.DEFER_BLOCKING 0x0 ;  /* 0x0000000000007b1d */ /* 0x000fe20000010000 */
[----:B------:R-:W-:Y:S01]  /*0320*/  ISETP.GE.U32.AND P0, PT, R8, UR5, PT ;  /* 0x0000000508007c0c */ /* 0x000fe2000bf06070 */
[----:B------:R-:W-:Y:S01]  /*0330*/  USHF.L.U32 UR5, UR5, 0x1, URZ ;  /* 0x0000000105057899 */ /* 0x000fe200080006ff */
[----:B------:R-:W-:-:S03]  /*0340*/  SHF.R.U32.HI R9, RZ, 0x1, R9 ;  /* 0x00000001ff097819 */ /* 0x000fc60000011609 */
[----:B0-----:R-:W-:-:S08]  /*0350*/  UISETP.GE.AND UP0, UPT, UR5, UR6, UPT ;  /* 0x000000060500728c */ /* 0x001fd0000bf06270 */
[----:B-12---:R-:W-:-:S05]  /*0360*/  @!P0 IMAD R2, R4, R9, RZ ;  /* 0x0000000904028224 */ /* 0x006fca00078e02ff */
[----:B------:R-:W-:-:S05]  /*0370*/  @!P0 LEA R2, R2, UR4, 0x2 ;  /* 0x0000000402028c11 */ /* 0x000fca000f8e10ff */
[----:B------:R-:W-:Y:S01]  /*0380*/  @!P0 IMAD R6, R9, 0x4, R2 ;  /* 0x0000000409068824 */ /* 0x000fe200078e0202 */
[----:B------:R-:W-:Y:S04]  /*0390*/  @!P0 LDS R3, [R2+-0x4] ;  /* 0xfffffc0002038984 */ /* 0x000fe80000000800 */
[----:B------:R-:W0:Y:S02]  /*03a0*/  @!P0 LDS R7, [R6+-0x4] ;  /* 0xfffffc0006078984 */ /* 0x000e240000000800 */
[----:B0-----:R-:W-:Y:S02]  /*03b0*/  @!P0 IADD3 R3, PT, PT, R3, R7, RZ ;  /* 0x0000000703038210 */ /* 0x001fe40007ffe0ff */
[----:B------:R1:W-:Y:S04]  /*03c0*/  @!P0 STS [R2+-0x4], R7 ;  /* 0xfffffc0702008388 */ /* 0x0003e80000000800 */
[----:B------:R1:W-:Y:S01]  /*03d0*/  @!P0 STS [R6+-0x4], R3 ;  /* 0xfffffc0306008388 */ /* 0x0003e20000000800 */
[----:B------:R-:W-:Y:S05]  /*03e0*/  BRA.U !UP0, `(.L_x_41) ;  /* 0xfffffffd08c87547 */ /* 0x000fea000b83ffff */
.L_x_40:
[----:B------:R-:W-:Y:S08]  /*03f0*/  BAR.SYNC.DEFER_BLOCKING 0x0 ;  /* 0x0000000000007b1d */ /* 0x000ff00000010000 */
[----:B-12---:R-:W0:Y:S01]  /*0400*/  LDC.64 R2, c[0x0][0x380] ;  /* 0x0000e000ff027b82 */ /* 0x006e220000000a00 */
[----:B------:R-:W1:Y:S01]  /*0410*/  LDS.64 R4, [R5] ;  /* 0x0000000005047984 */ /* 0x000e620000000a00 */
[----:B0-----:R-:W-:-:S05]  /*0420*/  IMAD.WIDE R2, R0, 0x4, R2 ;  /* 0x0000000400027825 */ /* 0x001fca00078e0202 */
[----:B-1----:R-:W-:Y:S04]  /*0430*/  STG.E desc[UR8][R2.64], R4 ;  /* 0x0000000402007986 */ /* 0x002fe8000c101908 */
[----:B------:R-:W-:Y:S01]  /*0440*/  STG.E desc[UR8][R2.64+0x4], R5 ;  /* 0x0000040502007986 */ /* 0x000fe2000c101908 */
[----:B------:R-:W-:Y:S05]  /*0450*/  EXIT ;  /* 0x000000000000794d */ /* 0x000fea0003800000 */
.L_x_42:
        /* <DEDUP_REMOVED lines=10> */
.L_x_64:


//--------------------- .text._Z9rowReduceiPKiPi  --------------------------
	.section	.text._Z9rowReduceiPKiPi,"ax",@progbits
	.align	128
        .global         _Z9rowReduceiPKiPi
        .type           _Z9rowReduceiPKiPi,@function
        .size           _Z9rowReduceiPKiPi,(.L_x_65 - _Z9rowReduceiPKiPi)
        .other          _Z9rowReduceiPKiPi,@"STO_CUDA_ENTRY STV_DEFAULT"
_Z9rowReduceiPKiPi:
.text._Z9rowReduceiPKiPi:
[----:B------:R-:W-:Y:S01]  /*0000*/  LDC R1, c[0x0][0x37c] ;  /* 0x0000df00ff017b82 */ /* 0x000fe20000000800 */
[----:B------:R-:W0:Y:S01]  /*0010*/  S2R R2, SR_TID.X ;  /* 0x0000000000027919 */ /* 0x000e220000002100 */
[----:B------:R-:W0:Y:S01]  /*0020*/  LDCU UR4, c[0x0][0x380] ;  /* 0x00007000ff0477ac */ /* 0x000e220008000800 */
[----:B------:R-:W-:Y:S01]  /*0030*/  BSSY.RECONVERGENT B0, `(.L_x_43) ;  /* 0x0000011000007945 */ /* 0x000fe20003800200 */
[----:B------:R-:W-:Y:S01]  /*0040*/  IMAD.MOV.U32 R3, RZ, RZ, RZ ;  /* 0x000000ffff037224 */ /* 0x000fe200078e00ff */
[----:B------:R-:W1:Y:S01]  /*0050*/  S2R R0, SR_CTAID.X ;  /* 0x0000000000007919 */ /* 0x000e620000002500 */
[----:B------:R-:W2:Y:S01]  /*0060*/  LDCU.64 UR6, c[0x0][0x358] ;  /* 0x00006b00ff0677ac */ /* 0x000ea20008000a00 */
[----:B0-----:R-:W-:-:S13]  /*0070*/  ISETP.GE.AND P0, PT, R2, UR4, PT ;  /* 0x0000000402007c0c */ /* 0x001fda000bf06270 */
[----:B-12---:R-:W-:Y:S05]  /*0080*/  @P0 BRA `(.L_x_44) ;  /* 0x00000000002c0947 */ /* 0x006fea0003800000 */
[----:B------:R-:W0:Y:S01]  /*0090*/  LDC R8, c[0x0][0x360] ;  /* 0x0000d800ff087b82 */ /* 0x000e220000000800 */
[----:B------:R-:W-:Y:S01]  /*00a0*/  IMAD.MOV.U32 R3, RZ, RZ, RZ ;  /* 0x000000ffff037224 */ /* 0x000fe200078e00ff */
[----:B------:R-:W-:-:S06]  /*00b0*/  MOV R9, R2 ;  /* 0x0000000200097202 */ /* 0x000fcc0000000f00 */
[----:B------:R-:W1:Y:S02]  /*00c0*/  LDC.64 R6, c[0x0][0x388] ;  /* 0x0000e200ff067b82 */ /* 0x000e640000000a00 */
.L_x_45:
[----:B------:R-:W-:-:S04]  /*00d0*/  IMAD R5, R0, UR4, R9 ;  /* 0x0000000400057c24 */ /* 0x000fc8000f8e0209 */
[----:B-1----:R-:W-:-:S06]  /*00e0*/  IMAD.WIDE.U32 R4, R5, 0x4, R6 ;  /* 0x0000000405047825 */ /* 0x002fcc00078e0006 */
[----:B------:R-:W2:Y:S01]  /*00f0*/  LDG.E R4, desc[UR6][R4.64] ;  /* 0x0000000604047981 */ /* 0x000ea2000c1e1900 */
[----:B0-----:R-:W-:-:S05]  /*0100*/  IMAD.IADD R9, R8, 0x1, R9 ;  /* 0x0000000108097824 */ /* 0x001fca00078e0209 */
[----:B------:R-:W-:Y:S01]  /*0110*/  ISETP.GE.AND P0, PT, R9, UR4, PT ;  /* 0x0000000409007c0c */ /* 0x000fe2000bf06270 */
[----:B--2---:R-:W-:-:S12]  /*0120*/  IMAD.IADD R3, R4, 0x1, R3 ;  /* 0x0000000104037824 */ /* 0x004fd800078e0203 */
[----:B------:R-:W-:Y:S05]  /*0130*/  @!P0 BRA `(.L_x_45) ;  /* 0xfffffffc00e48947 */ /* 0x000fea000383ffff */
.L_x_44:
[----:B------:R-:W-:Y:S05]  /*0140*/  BSYNC.RECONVERGENT B0 ;  /* 0x0000000000007941 */ /* 0x000fea0003800200 */
.L_x_43:
[----:B------:R-:W0:Y:S01]  /*0150*/  S2UR UR5, SR_CgaCtaId ;  /* 0x00000000000579c3 */ /* 0x000e220000008800 */
[----:B------:R-:W-:Y:S01]  /*0160*/  UMOV UR4, 0x400 ;  /* 0x0000040000047882 */ /* 0x000fe20000000000 */
[----:B------:R-:W1:Y:S01]  /*0170*/  LDCU UR8, c[0x0][0x360] ;  /* 0x00006c00ff0877ac */ /* 0x000e620008000800 */
[----:B------:R-:W-:Y:S01]  /*0180*/  ISETP.GT.U32.AND P0, PT, R2, 0x1f, PT ;  /* 0x0000001f0200780c */ /* 0x000fe20003f04070 */
[----:B-1----:R-:W-:Y:S02]  /*0190*/  UISETP.GE.U32.AND UP0, UPT, UR8, 0x42, UPT ;  /* 0x000000420800788c */ /* 0x002fe4000bf06070 */
[----:B0-----:R-:W-:-:S06]  /*01a0*/  ULEA UR4, UR5, UR4, 0x18 ;  /* 0x0000000405047291 */ /* 0x001fcc000f8ec0ff */
[----:B------:R-:W-:-:S05]  /*01b0*/  LEA R4, R2, UR4, 0x2 ;  /* 0x0000000402047c11 */ /* 0x000fca000f8e10ff */
[----:B------:R0:W-:Y:S01]  /*01c0*/  STS [R4], R3 ;  /* 0x0000000304007388 */ /* 0x0001e20000000800 */
[----:B------:R-:W-:Y:S06]  /*01d0*/  BAR.SYNC.DEFER_BLOCKING 0x0 ;  /* 0x0000000000007b1d */ /* 0x000fec0000010000 */
[----:B------:R-:W-:Y:S05]  /*01e0*/  BRA.U !UP0, `(.L_x_46) ;  /* 0x0000000108307547 */ /* 0x000fea000b800000 */
[----:B0-----:R-:W-:-:S07]  /*01f0*/  MOV R3, UR8 ;  /* 0x0000000800037c02 */ /* 0x001fce0008000f00 */
.L_x_47:
[----:B------:R-:W-:-:S04]  /*0200*/  SHF.R.U32.HI R9, RZ, 0x1, R3 ;  /* 0x00000001ff097819 */ /* 0x000fc80000011603 */
[----:B------:R-:W-:-:S13]  /*0210*/  ISETP.GE.U32.AND P1, PT, R2, R9, PT ;  /* 0x000000090200720c */ /* 0x000fda0003f26070 */
[----:B------:R-:W-:Y:S01]  /*0220*/  @!P1 IMAD R5, R9, 0x4, R4 ;  /* 0x0000000409059824 */ /* 0x000fe200078e0204 */
[----:B------:R-:W-:Y:S05]  /*0230*/  @!P1 LDS R6, [R4] ;  /* 0x0000000004069984 */ /* 0x000fea0000000800 */
[----:B------:R-:W0:Y:S02]  /*0240*/  @!P1 LDS R5, [R5] ;  /* 0x0000000005059984 */ /* 0x000e240000000800 */
[----:B0-----:R-:W-:-:S05]  /*0250*/  @!P1 IMAD.IADD R7, R5, 0x1, R6 ;  /* 0x0000000105079824 */ /* 0x001fca00078e0206 */
[----:B------:R1:W-:Y:S01]  /*0260*/  @!P1 STS [R4], R7 ;  /* 0x0000000704009388 */ /* 0x0003e20000000800 */
[----:B------:R-:W-:Y:S01]  /*0270*/  BAR.SYNC.DEFER_BLOCKING 0x0 ;  /* 0x0000000000007b1d */ /* 0x000fe20000010000 */
[----:B------:R-:W-:Y:S02]  /*0280*/  ISETP.GT.U32.AND P1, PT, R3, 0x83, PT ;  /* 0x000000830300780c */ /* 0x000fe40003f24070 */
[----:B------:R-:W-:-:S11]  /*0290*/  MOV R3, R9 ;  /* 0x0000000900037202 */ /* 0x000fd60000000f00 */
[----:B-1----:R-:W-:Y:S05]  /*02a0*/  @P1 BRA `(.L_x_47) ;  /* 0xfffffffc00d41947 */ /* 0x002fea000383ffff */
.L_x_46:
[----:B------:R-:W-:Y:S05]  /*02b0*/  @P0 EXIT ;  /* 0x000000000000094d */ /* 0x000fea0003800000 */
[----:B0-----:R-:W-:Y:S01]  /*02c0*/  LDS R3, [R4+0x80] ;  /* 0x0000800004037984 */ /* 0x001fe20000000800 */
[----:B------:R-:W-:-:S03]  /*02d0*/  ISETP.NE.AND P0, PT, R2, RZ, PT ;  /* 0x000000ff0200720c */ /* 0x000fc60003f05270 */
[----:B------:R-:W0:Y:S02]  /*02e0*/  LDS R6, [R4] ;  /* 0x0000000004067984 */ /* 0x000e240000000800 */
[----:B0-----:R-:W-:-:S05]  /*02f0*/  IMAD.IADD R3, R3, 0x1, R6 ;  /* 0x0000000103037824 */ /* 0x001fca00078e0206 */
[----:B------:R-:W-:Y:S04]  /*0300*/  STS [R4], R3 ;  /* 0x0000000304007388 */ /* 0x000fe80000000800 */
[----:B------:R-:W-:Y:S04]  /*0310*/  LDS R5, [R4+0x40] ;  /* 0x0000400004057984 */ /* 0x000fe80000000800 */
[----:B------:R-:W0:Y:S02]  /*0320*/  LDS R6, [R4] ;  /* 0x0000000004067984 */ /* 0x000e240000000800 */
[----:B0-----:R-:W-:-:S05]  /*0330*/  IADD3 R5, PT, PT, R5, R6, RZ ;  /* 0x0000000605057210 */ /* 0x001fca0007ffe0ff */
[----:B------:R-:W-:Y:S04]  /*0340*/  STS [R4], R5 ;  /* 0x0000000504007388 */ /* 0x000fe80000000800 */
[----:B------:R-:W-:Y:S04]  /*0350*/  LDS R6, [R4+0x20] ;  /* 0x0000200004067984 */ /* 0x000fe80000000800 */
        /* <DEDUP_REMOVED lines=14> */
[----:B------:R0:W-:Y:S01]  /*0440*/  STS [R4], R5 ;  /* 0x0000000504007388 */ /* 0x0001e20000000800 */
[----:B------:R-:W-:Y:S05]  /*0450*/  @P0 EXIT ;  /* 0x000000000000094d */ /* 0x000fea0003800000 */
[----:B------:R-:W1:Y:S01]  /*0460*/  S2UR UR5, SR_CgaCtaId ;  /* 0x00000000000579c3 */ /* 0x000e620000008800 */
[----:B------:R-:W-:-:S07]  /*0470*/  UMOV UR4, 0x400 ;  /* 0x0000040000047882 */ /* 0x000fce0000000000 */
[----:B------:R-:W2:Y:S01]  /*0480*/  LDC.64 R2, c[0x0][0x390] ;  /* 0x0000e400ff027b82 */ /* 0x000ea20000000a00 */
[----:B-1----:R-:W-:Y:S01]  /*0490*/  ULEA UR4, UR5, UR4, 0x18 ;  /* 0x0000000405047291 */ /* 0x002fe2000f8ec0ff */
[----:B--2---:R-:W-:-:S08]  /*04a0*/  IMAD.WIDE.U32 R2, R0, 0x4, R2 ;  /* 0x0000000400027825 */ /* 0x004fd000078e0002 */
[----:B0-----:R-:W0:Y:S04]  /*04b0*/  LDS R5, [UR4] ;  /* 0x00000004ff057984 */ /* 0x001e280008000800 */
[----:B0-----:R-:W-:Y:S01]  /*04c0*/  STG.E desc[UR6][R2.64], R5 ;  /* 0x0000000502007986 */ /* 0x001fe2000c101906 */
[----:B------:R-:W-:Y:S05]  /*04d0*/  EXIT ;  /* 0x000000000000794d */ /* 0x000fea0003800000 */
.L_x_48:
        /* <DEDUP_REMOVED lines=10> */
.L_x_65:


//--------------------- .text._Z14nz_bool_finderiPKdPi --------------------------
	.section	.text._Z14nz_bool_finderiPKdPi,"ax",@progbits
	.align	128
        .global         _Z14nz_bool_finderiPKdPi
        .type           _Z14nz_bool_finderiPKdPi,@function
        .size           _Z14nz_bool_finderiPKdPi,(.L_x_66 - _Z14nz_bool_finderiPKdPi)
        .other          _Z14nz_bool_finderiPKdPi,@"STO_CUDA_ENTRY STV_DEFAULT"
_Z14nz_bool_finderiPKdPi:
.text._Z14nz_bool_finderiPKdPi:
[----:B------:R-:W-:Y:S01]  /*0000*/  LDC R1, c[0x0][0x37c] ;  /* 0x0000df00ff017b82 */ /* 0x000fe20000000800 */
[----:B------:R-:W0:Y:S01]  /*0010*/  S2R R0, SR_CTAID.X ;  /* 0x0000000000007919 */ /* 0x000e220000002500 */
[----:B------:R-:W0:Y:S01]  /*0020*/  LDCU UR4, c[0x0][0x360] ;  /* 0x00006c00ff0477ac */ /* 0x000e220008000800 */
[----:B------:R-:W0:Y:S01]  /*0030*/  S2R R3, SR_TID.X ;  /* 0x0000000000037919 */ /* 0x000e220000002100 */
[----:B------:R-:W1:Y:S01]  /*0040*/  LDCU UR5, c[0x0][0x364] ;  /* 0x00006c80ff0577ac */ /* 0x000e620008000800 */
[----:B------:R-:W1:Y:S01]  /*0050*/  S2R R5, SR_CTAID.Y ;  /* 0x0000000000057919 */ /* 0x000e620000002600 */
[----:B------:R-:W2:Y:S01]  /*0060*/  LDCU UR6, c[0x0][0x380] ;  /* 0x00007000ff0677ac */ /* 0x000ea20008000800 */
[----:B------:R-:W1:Y:S01]  /*0070*/  S2R R2, SR_TID.Y ;  /* 0x0000000000027919 */ /* 0x000e620000002200 */
[----:B0-----:R-:W-:Y:S02]  /*0080*/  IMAD R0, R0, UR4, R3 ;  /* 0x0000000400007c24 */ /* 0x001fe4000f8e0203 */
[----:B-1----:R-:W-:-:S05]  /*0090*/  IMAD R5, R5, UR5, R2 ;  /* 0x0000000505057c24 */ /* 0x002fca000f8e0202 */
[----:B------:R-:W-:-:S04]  /*00a0*/  VIMNMX R2, PT, PT, R0, R5, !PT ;  /* 0x0000000500027248 */ /* 0x000fc80007fe0100 */
[----:B--2---:R-:W-:-:S13]  /*00b0*/  ISETP.GE.AND P0, PT, R2, UR6, PT ;  /* 0x0000000602007c0c */ /* 0x004fda000bf06270 */
[----:B------:R-:W-:Y:S05]  /*00c0*/  @P0 EXIT ;  /* 0x000000000000094d */ /* 0x000fea0003800000 */
[----:B------:R-:W0:Y:S01]  /*00d0*/  LDC.64 R2, c[0x0][0x388] ;  /* 0x0000e200ff027b82 */ /* 0x000e220000000a00 */
[----:B------:R-:W1:Y:S01]  /*00e0*/  LDCU.64 UR4, c[0x0][0x358] ;  /* 0x00006b00ff0477ac */ /* 0x000e620008000a00 */
[----:B------:R-:W-:-:S04]  /*00f0*/  IMAD R5, R0, UR6, R5 ;  /* 0x0000000600057c24 */ /* 0x000fc8000f8e0205 */
[----:B0-----:R-:W-:-:S06]  /*0100*/  IMAD.WIDE R2, R5, 0x8, R2 ;  /* 0x0000000805027825 */ /* 0x001fcc00078e0202 */
[----:B-1----:R-:W2:Y:S01]  /*0110*/  LDG.E.64 R2, desc[UR4][R2.64] ;  /* 0x0000000402027981 */ /* 0x002ea2000c1e1b00 */
[----:B------:R-:W-:Y:S01]  /*0120*/  UMOV UR8, 0xe2308c3a ;  /* 0xe2308c3a00087882 */ /* 0x000fe20000000000 */
[----:B------:R-:W-:Y:S02]  /*0130*/  UMOV UR9, 0x3e45798e ;  /* 0x3e45798e00097882 */ /* 0x000fe40000000000 */
[----:B--2---:R-:W-:-:S14]  /*0140*/  DSETP.GT.AND P0, PT, |R2|, UR8, PT ;  /* 0x0000000802007e2a */ /* 0x004fdc000bf04200 */
[----:B------:R-:W-:Y:S05]  /*0150*/  @!P0 EXIT ;  /* 0x000000000000894d */ /* 0x000fea0003800000 */
[----:B------:R-:W0:Y:S01]  /*0160*/  LDC.64 R2, c[0x0][0x390] ;  /* 0x0000e400ff027b82 */ /* 0x000e220000000a00 */
[----:B------:R-:W-:Y:S01]  /*0170*/  MOV R7, 0x1 ;  /* 0x0000000100077802 */ /* 0x000fe20000000f00 */
[----:B0-----:R-:W-:-:S05]  /*0180*/  IMAD.WIDE R2, R5, 0x4, R2 ;  /* 0x0000000405027825 */ /* 0x001fca00078e0202 */
[----:B------:R-:W-:Y:S01]  /*0190*/  STG.E desc[UR4][R2.64], R7 ;  /* 0x0000000702007986 */ /* 0x000fe2000c101904 */
[----:B------:R-:W-:Y:S05]  /*01a0*/  EXIT ;  /* 0x000000000000794d */ /* 0x000fea0003800000 */
.L_x_49:
        /* <DEDUP_REMOVED lines=13> */
.L_x_66:


//--------------------- .text._Z10delta1_setiPd   --------------------------
	.section	.text._Z10delta1_setiPd,"ax",@progbits
	.align	128
        .global         _Z10delta1_setiPd
        .type           _Z10delta1_setiPd,@function
        .size           _Z10delta1_setiPd,(.L_x_67 - _Z10delta1_setiPd)
        .other          _Z10delta1_setiPd,@"STO_CUDA_ENTRY STV_DEFAULT"
_Z10delta1_setiPd:
.text._Z10delta1_setiPd:
        /* <DEDUP_REMOVED lines=13> */
[C---:B------:R-:W-:Y:S01]  /*00d0*/  ISETP.NE.AND P1, PT, R0.reuse, R7, PT ;  /* 0x000000070000720c */ /* 0x040fe20003f25270 */
[----:B------:R-:W0:Y:S01]  /*00e0*/  LDCU.64 UR4, c[0x0][0x358] ;  /* 0x00006b00ff0477ac */ /* 0x000e220008000a00 */
[C---:B------:R-:W-:Y:S02]  /*00f0*/  IADD3 R9, PT, PT, R7.reuse, 0x1, RZ ;  /* 0x0000000107097810 */ /* 0x040fe40007ffe0ff */
[----:B------:R-:W-:Y:S02]  /*0100*/  IADD3 R11, PT, PT, R7, -0x1, RZ ;  /* 0xffffffff070b7810 */ /* 0x000fe40007ffe0ff */
[C---:B------:R-:W-:Y:S02]  /*0110*/  ISETP.NE.AND P2, PT, R0.reuse, R9, PT ;  /* 0x000000090000720c */ /* 0x040fe40003f45270 */
[----:B------:R-:W-:-:S05]  /*0120*/  ISETP.NE.AND P0, PT, R0, R11, PT ;  /* 0x0000000b0000720c */ /* 0x000fca0003f05270 */
[----:B------:R-:W1:Y:S01]  /*0130*/  @!P1 LDC.64 R2, c[0x0][0x388] ;  /* 0x0000e200ff029b82 */ /* 0x000e620000000a00 */
[----:B------:R-:W-:Y:S01]  /*0140*/  @!P1 IMAD R5, R0, UR6, R0 ;  /* 0x0000000600059c24 */ /* 0x000fe2000f8e0200 */
[----:B------:R-:W-:-:S03]  /*0150*/  @!P1 MOV R4, 0x0 ;  /* 0x0000000000049802 */ /* 0x000fc60000000f00 */
[----:B-1----:R-:W-:-:S04]  /*0160*/  @!P1 IMAD.WIDE.U32 R2, R5, 0x8, R2 ;  /* 0x0000000805029825 */ /* 0x002fc800078e0002 */
[----:B------:R-:W-:-:S05]  /*0170*/  @!P1 IMAD.MOV.U32 R5, RZ, RZ, -0x40000000 ;  /* 0xc0000000ff059424 */ /* 0x000fca00078e00ff */
[----:B0-----:R0:W-:Y:S01]  /*0180*/  @!P1 STG.E.64 desc[UR4][R2.64], R4 ;  /* 0x0000000402009986 */ /* 0x0011e2000c101b04 */
[----:B------:R-:W-:Y:S05]  /*0190*/  @P0 EXIT P2 ;  /* 0x000000000000094d */ /* 0x000fea0001000000 */
[----:B0-----:R-:W0:Y:S01]  /*01a0*/  LDC.64 R2, c[0x0][0x388] ;  /* 0x0000e200ff027b82 */ /* 0x001e220000000a00 */
[----:B------:R-:W-:Y:S02]  /*01b0*/  IMAD R7, R7, UR6, R0 ;  /* 0x0000000607077c24 */ /* 0x000fe4000f8e0200 */
[----:B------:R-:W-:Y:S02]  /*01c0*/  HFMA2 R4, -RZ, RZ, 0, 0 ;  /* 0x00000000ff047431 */ /* 0x000fe400000001ff */
[----:B------:R-:W-:Y:S02]  /*01d0*/  IMAD.MOV.U32 R5, RZ, RZ, 0x3ff00000 ;  /* 0x3ff00000ff057424 */ /* 0x000fe400078e00ff */
[----:B0-----:R-:W-:-:S05]  /*01e0*/  IMAD.WIDE R2, R7, 0x8, R2 ;  /* 0x0000000807027825 */ /* 0x001fca00078e0202 */
[----:B------:R-:W-:Y:S01]  /*01f0*/  STG.E.64 desc[UR4][R2.64], R4 ;  /* 0x0000000402007986 */ /* 0x000fe2000c101b04 */
[----:B------:R-:W-:Y:S05]  /*0200*/  EXIT ;  /* 0x000000000000794d */ /* 0x000fea0003800000 */
.L_x_50:
        /* <DEDUP_REMOVED lines=15> */
.L_x_67:


//--------------------- .text._Z8iden_setiPd      --------------------------
	.section	.text._Z8iden_setiPd,"ax",@progbits
	.align	128
        .global         _Z8iden_setiPd
        .type           _Z8iden_setiPd,@function
        .size           _Z8iden_setiPd,(.L_x_68 - _Z8iden_setiPd)
        .other          _Z8iden_setiPd,@"STO_CUDA_ENTRY STV_DEFAULT"
_Z8iden_setiPd:
.text._Z8iden_setiPd:
        /* <DEDUP_REMOVED lines=11> */
[----:B--2---:R-:W-:-:S04]  /*00b0*/  ISETP.GE.AND P0, PT, R2, UR6, PT ;  /* 0x0000000602007c0c */ /* 0x004fc8000bf06270 */
[----:B------:R-:W-:-:S13]  /*00c0*/  ISETP.NE.OR P0, PT, R0, R3, P0 ;  /* 0x000000030000720c */ /* 0x000fda0000705670 */
[----:B------:R-:W-:Y:S05]  /*00d0*/  @P0 EXIT ;  /* 0x000000000000094d */ /* 0x000fea0003800000 */
[----:B------:R-:W0:Y:S01]  /*00e0*/  LDC.64 R2, c[0x0][0x388] ;  /* 0x0000e200ff027b82 */ /* 0x000e220000000a00 */
[----:B------:R-:W1:Y:S01]  /*00f0*/  LDCU.64 UR4, c[0x0][0x358] ;  /* 0x00006b00ff0477ac */ /* 0x000e620008000a00 */
[----:B------:R-:W-:Y:S02]  /*0100*/  IMAD R7, R0, UR6, R0 ;  /* 0x0000000600077c24 */ /* 0x000fe4000f8e0200 */
[----:B------:R-:W-:Y:S01]  /*0110*/  HFMA2 R4, -RZ, RZ, 0, 0 ;  /* 0x00000000ff047431 */ /* 0x000fe200000001ff */
[----:B------:R-:W-:Y:S01]  /*0120*/  MOV R5, 0x3ff00000 ;  /* 0x3ff0000000057802 */ /* 0x000fe20000000f00 */
[----:B0-----:R-:W-:-:S05]  /*0130*/  IMAD.WIDE.U32 R2, R7, 0x8, R2 ;  /* 0x0000000807027825 */ /* 0x001fca00078e0002 */
[----:B-1----:R-:W-:Y:S01]  /*0140*/  STG.E.64 desc[UR4][R2.64], R4 ;  /* 0x0000000402007986 */ /* 0x002fe2000c101b04 */
[----:B------:R-:W-:Y:S05]  /*0150*/  EXIT ;  /* 0x000000000000794d */ /* 0x000fea0003800000 */
.L_x_51:
        /* <DEDUP_REMOVED lines=10> */
.L_x_68:


//--------------------- .text._Z9kron_prodiiiiPdS_S_ --------------------------
	.section	.text._Z9kron_prodiiiiPdS_S_,"ax",@progbits
	.align	128
        .global         _Z9kron_prodiiiiPdS_S_
        .type           _Z9kron_prodiiiiPdS_S_,@function
        .size           _Z9kron_prodiiiiPdS_S_,(.L_x_69 - _Z9kron_prodiiiiPdS_S_)
        .other          _Z9kron_prodiiiiPdS_S_,@"STO_CUDA_ENTRY STV_DEFAULT"
_Z9kron_prodiiiiPdS_S_:
.text._Z9kron_prodiiiiPdS_S_:
[----:B------:R-:W-:Y:S01]  /*0000*/  LDC R1, c[0x0][0x37c] ;  /* 0x0000df00ff017b82 */ /* 0x000fe20000000800 */
[----:B------:R-:W0:Y:S07]  /*0010*/  S2R R0, SR_CTAID.X ;  /* 0x0000000000007919 */ /* 0x000e2e0000002500 */
[----:B------:R-:W1:Y:S01]  /*0020*/  LDC.64 R6, c[0x0][0x380] ;  /* 0x0000e000ff067b82 */ /* 0x000e620000000a00 */
[----:B------:R-:W0:Y:S01]  /*0030*/  LDCU UR4, c[0x0][0x360] ;  /* 0x00006c00ff0477ac */ /* 0x000e220008000800 */
[----:B------:R-:W0:Y:S01]  /*0040*/  S2R R3, SR_TID.X ;  /* 0x0000000000037919 */ /* 0x000e220000002100 */
[----:B------:R-:W2:Y:S01]  /*0050*/  LDCU UR5, c[0x0][0x364] ;  /* 0x00006c80ff0577ac */ /* 0x000ea20008000800 */
[----:B------:R-:W2:Y:S04]  /*0060*/  S2R R5, SR_CTAID.Y ;  /* 0x0000000000057919 */ /* 0x000ea80000002600 */
[----:B------:R-:W1:Y:S01]  /*0070*/  LDC.64 R8, c[0x0][0x388] ;  /* 0x0000e200ff087b82 */ /* 0x000e620000000a00 */
[----:B------:R-:W2:Y:S01]  /*0080*/  S2R R2, SR_TID.Y ;  /* 0x0000000000027919 */ /* 0x000ea20000002200 */
[----:B-1----:R-:W-:-:S02]  /*0090*/  IMAD R6, R8, R6, RZ ;  /* 0x0000000608067224 */ /* 0x002fc400078e02ff */
[----:B0-----:R-:W-:Y:S02]  /*00a0*/  IMAD R0, R0, UR4, R3 ;  /* 0x0000000400007c24 */ /* 0x001fe4000f8e0203 */
[----:B------:R-:W-:-:S05]  /*00b0*/  IMAD R3, R9, R7, RZ ;  /* 0x0000000709037224 */ /* 0x000fca00078e02ff */
[----:B------:R-:W-:Y:S01]  /*00c0*/  ISETP.GE.AND P0, PT, R0, R3, PT ;  /* 0x000000030000720c */ /* 0x000fe20003f06270 */
[----:B--2---:R-:W-:-:S05]  /*00d0*/  IMAD R5, R5, UR5, R2 ;  /* 0x0000000505057c24 */ /* 0x004fca000f8e0202 */
[----:B------:R-:W-:-:S13]  /*00e0*/  ISETP.GE.OR P0, PT, R5, R6, P0 ;  /* 0x000000060500720c */ /* 0x000fda0000706670 */
[----:B------:R-:W-:Y:S05]  /*00f0*/  @P0 EXIT ;  /* 0x000000000000094d */ /* 0x000fea0003800000 */
[----:B------:R-:W-:Y:S01]  /*0100*/  IABS R4, R9 ;  /* 0x0000000900047213 */ /* 0x000fe20000000000 */
[----:B------:R-:W0:Y:S01]  /*0110*/  LDCU.64 UR4, c[0x0][0x358] ;  /* 0x00006b00ff0477ac */ /* 0x000e220008000a00 */
[----:B------:R-:W-:Y:S02]  /*0120*/  IABS R2, R8 ;  /* 0x0000000800027213 */ /* 0x000fe40000000000 */
[----:B------:R-:W1:Y:S08]  /*0130*/  I2F.RP R14, R4 ;  /* 0x00000004000e7306 */ /* 0x000e700000209400 */
[----:B------:R-:W2:Y:S08]  /*0140*/  I2F.RP R6, R2 ;  /* 0x0000000200067306 */ /* 0x000eb00000209400 */
[----:B-1----:R-:W1:Y:S08]  /*0150*/  MUFU.RCP R14, R14 ;  /* 0x0000000e000e7308 */ /* 0x002e700000001000 */
[----:B--2---:R-:W2:Y:S01]  /*0160*/  MUFU.RCP R6, R6 ;  /* 0x0000000600067308 */ /* 0x004ea20000001000 */
[----:B-1----:R-:W-:Y:S01]  /*0170*/  VIADD R12, R14, 0xffffffe ;  /* 0x0ffffffe0e0c7836 */ /* 0x002fe20000000000 */
[----:B------:R-:W-:-:S06]  /*0180*/  IABS R14, R0 ;  /* 0x00000000000e7213 */ /* 0x000fcc0000000000 */
[----:B------:R1:W3:Y:S01]  /*0190*/  F2I.FTZ.U32.TRUNC.NTZ R13, R12 ;  /* 0x0000000c000d7305 */ /* 0x0002e2000021f000 */
[----:B--2---:R-:W-:Y:S02]  /*01a0*/  IADD3 R10, PT, PT, R6, 0xffffffe, RZ ;  /* 0x0ffffffe060a7810 */ /* 0x004fe40007ffe0ff */
[----:B------:R-:W-:-:S05]  /*01b0*/  IABS R6, R5 ;  /* 0x0000000500067213 */ /* 0x000fca0000000000 */
[----:B------:R2:W4:Y:S01]  /*01c0*/  F2I.FTZ.U32.TRUNC.NTZ R11, R10 ;  /* 0x0000000a000b7305 */ /* 0x000522000021f000 */
[----:B-1----:R-:W-:Y:S02]  /*01d0*/  IMAD.MOV.U32 R12, RZ, RZ, RZ ;  /* 0x000000ffff0c7224 */ /* 0x002fe400078e00ff */
[----:B---3--:R-:W-:Y:S02]  /*01e0*/  IMAD.MOV R17, RZ, RZ, -R13 ;  /* 0x000000ffff117224 */ /* 0x008fe400078e0a0d */
[----:B--2---:R-:W-:Y:S02]  /*01f0*/  HFMA2 R10, -RZ, RZ, 0, 0 ;  /* 0x00000000ff0a7431 */ /* 0x004fe400000001ff */
[----:B------:R-:W-:Y:S01]  /*0200*/  IMAD R17, R17, R4, RZ ;  /* 0x0000000411117224 */ /* 0x000fe200078e02ff */
[----:B----4-:R-:W-:-:S03]  /*0210*/  IADD3 R15, PT, PT, RZ, -R11, RZ ;  /* 0x8000000bff0f7210 */ /* 0x010fc60007ffe0ff */
[----:B------:R-:W-:-:S04]  /*0220*/  IMAD.HI.U32 R12, R13, R17, R12 ;  /* 0x000000110d0c7227 */ /* 0x000fc800078e000c */
[----:B------:R-:W-:Y:S02]  /*0230*/  IMAD R15, R15, R2, RZ ;  /* 0x000000020f0f7224 */ /* 0x000fe400078e02ff */
[----:B------:R-:W-:Y:S02]  /*0240*/  IMAD.MOV.U32 R13, RZ, RZ, R14 ;  /* 0x000000ffff0d7224 */ /* 0x000fe400078e000e */
[----:B------:R-:W-:Y:S01]  /*0250*/  IMAD.HI.U32 R10, R11, R15, R10 ;  /* 0x0000000f0b0a7227 */ /* 0x000fe200078e000a */
[----:B------:R-:W-:-:S03]  /*0260*/  MOV R11, R6 ;  /* 0x00000006000b7202 */ /* 0x000fc60000000f00 */
[----:B------:R-:W-:-:S04]  /*0270*/  IMAD.HI.U32 R12, R12, R13, RZ ;  /* 0x0000000d0c0c7227 */ /* 0x000fc800078e00ff */
[----:B------:R-:W-:-:S04]  /*0280*/  IMAD.HI.U32 R6, R10, R11, RZ ;  /* 0x0000000b0a067227 */ /* 0x000fc800078e00ff */
[----:B------:R-:W-:Y:S01]  /*0290*/  IMAD.MOV R14, RZ, RZ, -R12 ;  /* 0x000000ffff0e7224 */ /* 0x000fe200078e0a0c */
[----:B------:R-:W-:-:S03]  /*02a0*/  IADD3 R10, PT, PT, -R6, RZ, RZ ;  /* 0x000000ff060a7210 */ /* 0x000fc60007ffe1ff */
[----:B------:R-:W-:Y:S02]  /*02b0*/  IMAD R13, R4, R14, R13 ;  /* 0x0000000e040d7224 */ /* 0x000fe400078e020d */
[----:B------:R-:W-:-:S03]  /*02c0*/  IMAD R11, R2, R10, R11 ;  /* 0x0000000a020b7224 */ /* 0x000fc600078e020b */
[----:B------:R-:W-:Y:S02]  /*02d0*/  ISETP.GT.U32.AND P5, PT, R4, R13, PT ;  /* 0x0000000d0400720c */ /* 0x000fe40003fa4070 */
[----:B------:R-:W-:-:S11]  /*02e0*/  ISETP.GT.U32.AND P4, PT, R2, R11, PT ;  /* 0x0000000b0200720c */ /* 0x000fd60003f84070 */
[----:B------:R-:W-:Y:S02]  /*02f0*/  @!P5 IMAD.IADD R13, R13, 0x1, -R4 ;  /* 0x000000010d0dd824 */ /* 0x000fe400078e0a04 */
[----:B------:R-:W-:Y:S01]  /*0300*/  @!P4 IADD3 R11, PT, PT, R11, -R2, RZ ;  /* 0x800000020b0bc210 */ /* 0x000fe20007ffe0ff */
[----:B------:R-:W-:Y:S01]  /*0310*/  @!P5 VIADD R12, R12, 0x1 ;  /* 0x000000010c0cd836 */ /* 0x000fe20000000000 */
[----:B------:R-:W-:Y:S02]  /*0320*/  @!P4 IADD3 R6, PT, PT, R6, 0x1, RZ ;  /* 0x000000010606c810 */ /* 0x000fe40007ffe0ff */
[----:B------:R-:W-:Y:S02]  /*0330*/  ISETP.GE.U32.AND P1, PT, R13, R4, PT ;  /* 0x000000040d00720c */ /* 0x000fe40003f26070 */
[----:B------:R-:W-:Y:S02]  /*0340*/  ISETP.GE.U32.AND P0, PT, R11, R2, PT ;  /* 0x000000020b00720c */ /* 0x000fe40003f06070 */
[----:B------:R-:W-:Y:S01]  /*0350*/  LOP3.LUT R2, R5, R8, RZ, 0x3c, !PT ;  /* 0x0000000805027212 */ /* 0x000fe200078e3cff */
[----:B------:R-:W1:Y:S01]  /*0360*/  LDC.64 R10, c[0x0][0x390] ;  /* 0x0000e400ff0a7b82 */ /* 0x000e620000000a00 */
[----:B------:R-:W-:-:S02]  /*0370*/  LOP3.LUT R4, R0, R9, RZ, 0x3c, !PT ;  /* 0x0000000900047212 */ /* 0x000fc400078e3cff */
[----:B------:R-:W-:Y:S02]  /*0380*/  ISETP.GE.AND P2, PT, R2, RZ, PT ;  /* 0x000000ff0200720c */ /* 0x000fe40003f46270 */
[----:B------:R-:W-:Y:S02]  /*0390*/  ISETP.GE.AND P3, PT, R4, RZ, PT ;  /* 0x000000ff0400720c */ /* 0x000fe40003f66270 */
[----:B------:R-:W-:Y:S01]  /*03a0*/  ISETP.NE.AND P4, PT, R8, RZ, PT ;  /* 0x000000ff0800720c */ /* 0x000fe20003f85270 */
[----:B------:R-:W-:Y:S01]  /*03b0*/  @P1 VIADD R12, R12, 0x1 ;  /* 0x000000010c0c1836 */ /* 0x000fe20000000000 */
[----:B------:R-:W-:Y:S02]  /*03c0*/  ISETP.NE.AND P5, PT, R9, RZ, PT ;  /* 0x000000ff0900720c */ /* 0x000fe40003fa5270 */
[----:B------:R-:W-:Y:S01]  /*03d0*/  @P0 IADD3 R6, PT, PT, R6, 0x1, RZ ;  /* 0x0000000106060810 */ /* 0x000fe20007ffe0ff */
[----:B------:R-:W-:Y:S02]  /*03e0*/  IMAD.MOV.U32 R2, RZ, RZ, R12 ;  /* 0x000000ffff027224 */ /* 0x000fe400078e000c */
[----:B------:R-:W2:Y:S01]  /*03f0*/  LDC.64 R12, c[0x0][0x398] ;  /* 0x0000e600ff0c7b82 */ /* 0x000ea20000000a00 */
[----:B------:R-:W-:-:S03]  /*0400*/  MOV R14, R6 ;  /* 0x00000006000e7202 */ /* 0x000fc60000000f00 */
[----:B------:R-:W-:Y:S01]  /*0410*/  @!P3 IMAD.MOV R2, RZ, RZ, -R2 ;  /* 0x000000ffff02b224 */ /* 0x000fe200078e0a02 */
[----:B------:R-:W-:Y:S02]  /*0420*/  @!P2 IADD3 R14, PT, PT, -R14, RZ, RZ ;  /* 0x000000ff0e0ea210 */ /* 0x000fe40007ffe1ff */
[----:B------:R-:W-:Y:S02]  /*0430*/  @!P4 LOP3.LUT R14, RZ, R8, RZ, 0x33, !PT ;  /* 0x00000008ff0ec212 */ /* 0x000fe400078e33ff */
[----:B------:R-:W-:Y:S02]  /*0440*/  @!P5 LOP3.LUT R2, RZ, R9, RZ, 0x33, !PT ;  /* 0x00000009ff02d212 */ /* 0x000fe400078e33ff */
[----:B------:R-:W-:Y:S02]  /*0450*/  IADD3 R4, PT, PT, -R14, RZ, RZ ;  /* 0x000000ff0e047210 */ /* 0x000fe40007ffe1ff */
[----:B------:R-:W-:Y:S01]  /*0460*/  IADD3 R6, PT, PT, -R2, RZ, RZ ;  /* 0x000000ff02067210 */ /* 0x000fe20007ffe1ff */
[----:B------:R-:W-:-:S02]  /*0470*/  IMAD R7, R14, R7, R2 ;  /* 0x000000070e077224 */ /* 0x000fc400078e0202 */
[----:B------:R-:W-:Y:S02]  /*0480*/  IMAD R8, R8, R4, R5 ;  /* 0x0000000408087224 */ /* 0x000fe400078e0205 */
[----:B------:R-:W-:Y:S02]  /*0490*/  IMAD R4, R9, R6, R0 ;  /* 0x0000000609047224 */ /* 0x000fe400078e0200 */
[----:B-1----:R-:W-:Y:S02]  /*04a0*/  IMAD.WIDE R10, R7, 0x8, R10 ;  /* 0x00000008070a7825 */ /* 0x002fe400078e020a */
[----:B------:R-:W1:Y:S02]  /*04b0*/  LDC.64 R6, c[0x0][0x3a0] ;  /* 0x0000e800ff067b82 */ /* 0x000e640000000a00 */
[----:B------:R-:W-:Y:S02]  /*04c0*/  IMAD R9, R8, R9, R4 ;  /* 0x0000000908097224 */ /* 0x000fe400078e0204 */
[----:B0-----:R-:W3:Y:S02]  /*04d0*/  LDG.E.64 R10, desc[UR4][R10.64] ;  /* 0x000000040a0a7981 */ /* 0x001ee4000c1e1b00 */
[----:B--2---:R-:W-:-:S06]  /*04e0*/  IMAD.WIDE R12, R9, 0x8, R12 ;  /* 0x00000008090c7825 */ /* 0x004fcc00078e020c */
[----:B------:R-:W3:Y:S01]  /*04f0*/  LDG.E.64 R12, desc[UR4][R12.64] ;  /* 0x000000040c0c7981 */ /* 0x000ee2000c1e1b00 */
[----:B------:R-:W-:-:S04]  /*0500*/  IMAD R5, R5, R3, R0 ;  /* 0x0000000305057224 */ /* 0x000fc800078e0200 */
[----:B-1----:R-:W-:Y:S01]  /*0510*/  IMAD.WIDE R4, R5, 0x8, R6 ;  /* 0x0000000805047825 */ /* 0x002fe200078e0206 */
[----:B---3--:R-:W-:-:S07]  /*0520*/  DMUL R2, R10, R12 ;  /* 0x0000000c0a027228 */ /* 0x008fce0000000000 */
[----:B------:R-:W-:Y:S01]  /*0530*/  STG.E.64 desc[UR4][R4.64], R2 ;  /* 0x0000000204007986 */ /* 0x000fe2000c101b04 */
[----:B------:R-:W-:Y:S05]  /*0540*/  EXIT ;  /* 0x000000000000794d */ /* 0x000fea0003800000 */
.L_x_52:
        /* <DEDUP_REMOVED lines=11> */
.L_x_69:


//--------------------- .text._Z9VectorAddiPdS_S_ --------------------------
	.section	.text._Z9VectorAddiPdS_S_,"ax",@progbits
	.align	128
        .global         _Z9VectorAddiPdS_S_
        .type           _Z9VectorAddiPdS_S_,@function
        .size           _Z9VectorAddiPdS_S_,(.L_x_70 - _Z9VectorAddiPdS_S_)
        .other          _Z9VectorAddiPdS_S_,@"STO_CUDA_ENTRY STV_DEFAULT"
_Z9VectorAddiPdS_S_:
.text._Z9VectorAddiPdS_S_:
        /* <DEDUP_REMOVED lines=17> */
[----:B----4-:R-:W-:-:S07]  /*0110*/  DADD R6, R2, R4 ;  /* 0x0000000002067229 */ /* 0x010fce0000000004 */
[----:B------:R-:W-:Y:S01]  /*0120*/  STG.E.64 desc[UR4][R8.64], R6 ;  /* 0x0000000608007986 */ /* 0x000fe2000c101b04 */
[----:B------:R-:W-:Y:S05]  /*0130*/  EXIT ;  /* 0x000000000000794d */ /* 0x000fea0003800000 */
.L_x_53:
        /* <DEDUP_REMOVED lines=12> */
.L_x_70:


//--------------------- .nv.shared._Z9scale_gpuidPKdPd --------------------------
	.section	.nv.shared._Z9scale_gpuidPKdPd,"aw",@nobits
	.sectionflags	@""
	.align	16
	.zero		1024


//--------------------- .nv.shared.reserved.0     --------------------------
	.section	.nv.shared.reserved.0,"aw",@nobits
	.weak		__nv_reservedSMEM_offset_0_alias
	.size		__nv_reservedSMEM_offset_0_alias, 0, 64
	.other		__nv_reservedSMEM_offset_0_alias,@"STO_CUDA_RESERVED_SHARED STV_DEFAULT"
__nv_reservedSMEM_offset_0_alias:
	.zero		0
	.zero		64


//--------------------- .nv.shared._Z4axpyidPKdPd --------------------------
	.section	.nv.shared._Z4axpyidPKdPd,"aw",@nobits
	.sectionflags	@""
	.align	16
	.zero		1024


//--------------------- .nv.shared._Z9addReducePdS_ --------------------------
	.section	.nv.shared._Z9addReducePdS_,"aw",@nobits
	.sectionflags	@""
	.align	16
	.zero		1024


//--------------------- .nv.shared._Z11vecvec_prodiPdS_S_ --------------------------
	.section	.nv.shared._Z11vecvec_prodiPdS_S_,"aw",@nobits
	.sectionflags	@""
	.align	16
	.zero		1024


//--------------------- .nv.shared._Z14sellc_multiplyiPKdPKiS2_S2_S0_Pd --------------------------
	.section	.nv.shared._Z14sellc_multiplyiPKdPKiS2_S2_S0_Pd,"aw",@nobits
	.sectionflags	@""
	.align	16
	.zero		1024


//--------------------- .nv.shared._Z8spmv_crsiPKdPKiS2_S0_Pd --------------------------
	.section	.nv.shared._Z8spmv_crsiPKdPKiS2_S0_Pd,"aw",@nobits
	.sectionflags	@""
	.align	16
	.zero		1024


//--------------------- .nv.shared._Z15sellc_assembleriPKiS0_PKdS0_S0_PdS0_Pi --------------------------
	.section	.nv.shared._Z15sellc_assembleriPKiS0_PKdS0_S0_PdS0_Pi,"aw",@nobits
	.sectionflags	@""
	.align	16
	.zero		1024


//--------------------- .nv.shared._Z10nz_per_rowiPdPiS_S0_ --------------------------
	.section	.nv.shared._Z10nz_per_rowiPdPiS_S0_,"aw",@nobits
	.sectionflags	@""
	.align	16
	.zero		1024


//--------------------- .nv.shared._Z14computeWarpMaxPKiPii --------------------------
	.section	.nv.shared._Z14computeWarpMaxPKiPii,"aw",@nobits
	.sectionflags	@""
	.align	16
	.zero		1024


//--------------------- .nv.shared._Z3addPiiS_    --------------------------
	.section	.nv.shared._Z3addPiiS_,"aw",@nobits
	.sectionflags	@""
	.align	16
	.zero		1024


//--------------------- .nv.shared._Z25prescan_large_unoptimizedPiS_iS_ --------------------------
	.section	.nv.shared._Z25prescan_large_unoptimizedPiS_iS_,"aw",@nobits
	.sectionflags	@""
	.align	16
	.zero		1024


//--------------------- .nv.shared._Z9rowReduceiPKiPi --------------------------
	.section	.nv.shared._Z9rowReduceiPKiPi,"aw",@nobits
	.sectionflags	@""
	.align	16
	.zero		1024


//--------------------- .nv.shared._Z14nz_bool_finderiPKdPi --------------------------
	.section	.nv.shared._Z14nz_bool_finderiPKdPi,"aw",@nobits
	.sectionflags	@""
	.align	16
	.zero		1024


//--------------------- .nv.shared._Z10delta1_setiPd --------------------------
	.section	.nv.shared._Z10delta1_setiPd,"aw",@nobits
	.sectionflags	@""
	.align	16
	.zero		1024


//--------------------- .nv.shared._Z8iden_setiPd --------------------------
	.section	.nv.shared._Z8iden_setiPd,"aw",@nobits
	.sectionflags	@""
	.align	16
	.zero		1024


//--------------------- .nv.shared._Z9kron_prodiiiiPdS_S_ --------------------------
	.section	.nv.shared._Z9kron_prodiiiiPdS_S_,"aw",@nobits
	.sectionflags	@""
	.align	16
	.zero		1024


//--------------------- .nv.shared._Z9VectorAddiPdS_S_ --------------------------
	.section	.nv.shared._Z9VectorAddiPdS_S_,"aw",@nobits
	.sectionflags	@""
	.align	16
	.zero		1024


//--------------------- .nv.constant0._Z9scale_gpuidPKdPd --------------------------
	.section	.nv.constant0._Z9scale_gpuidPKdPd,"a",@progbits
	.sectionflags	@""
	.align	4
.nv.constant0._Z9scale_gpuidPKdPd:
	.zero		928


//--------------------- .nv.constant0._Z4axpyidPKdPd --------------------------
	.section	.nv.constant0._Z4axpyidPKdPd,"a",@progbits
	.sectionflags	@""
	.align	4
.nv.constant0._Z4axpyidPKdPd:
	.zero		928


//--------------------- .nv.constant0._Z9addReducePdS_ --------------------------
	.section	.nv.constant0._Z9addReducePdS_,"a",@progbits
	.sectionflags	@""
	.align	4
.nv.constant0._Z9addReducePdS_:
	.zero		912


//--------------------- .nv.constant0._Z11vecvec_prodiPdS_S_ --------------------------
	.section	.nv.constant0._Z11vecvec_prodiPdS_S_,"a",@progbits
	.sectionflags	@""
	.align	4
.nv.constant0._Z11vecvec_prodiPdS_S_:
	.zero		928


//--------------------- .nv.constant0._Z14sellc_multiplyiPKdPKiS2_S2_S0_Pd --------------------------
	.section	.nv.constant0._Z14sellc_multiplyiPKdPKiS2_S2_S0_Pd,"a",@progbits
	.sectionflags	@""
	.align	4
.nv.constant0._Z14sellc_multiplyiPKdPKiS2_S2_S0_Pd:
	.zero		952


//--------------------- .nv.constant0._Z8spmv_crsiPKdPKiS2_S0_Pd --------------------------
	.section	.nv.constant0._Z8spmv_crsiPKdPKiS2_S0_Pd,"a",@progbits
	.sectionflags	@""
	.align	4
.nv.constant0._Z8spmv_crsiPKdPKiS2_S0_Pd:
	.zero		944


//--------------------- .nv.constant0._Z15sellc_assembleriPKiS0_PKdS0_S0_PdS0_Pi --------------------------
	.section	.nv.constant0._Z15sellc_assembleriPKiS0_PKdS0_S0_PdS0_Pi,"a",@progbits
	.sectionflags	@""
	.align	4
.nv.constant0._Z15sellc_assembleriPKiS0_PKdS0_S0_PdS0_Pi:
	.zero		968


//--------------------- .nv.constant0._Z10nz_per_rowiPdPiS_S0_ --------------------------
	.section	.nv.constant0._Z10nz_per_rowiPdPiS_S0_,"a",@progbits
	.sectionflags	@""
	.align	4
.nv.constant0._Z10nz_per_rowiPdPiS_S0_:
	.zero		936


//--------------------- .nv.constant0._Z14computeWarpMaxPKiPii --------------------------
	.section	.nv.constant0._Z14computeWarpMaxPKiPii,"a",@progbits
	.sectionflags	@""
	.align	4
.nv.constant0._Z14computeWarpMaxPKiPii:
	.zero		916


//--------------------- .nv.constant0._Z3addPiiS_ --------------------------
	.section	.nv.constant0._Z3addPiiS_,"a",@progbits
	.sectionflags	@""
	.align	4
.nv.constant0._Z3addPiiS_:
	.zero		920


//--------------------- .nv.constant0._Z25prescan_large_unoptimizedPiS_iS_ --------------------------
	.section	.nv.constant0._Z25prescan_large_unoptimizedPiS_iS_,"a",@progbits
	.sectionflags	@""
	.align	4
.nv.constant0._Z25prescan_large_unoptimizedPiS_iS_:
	.zero		928


//--------------------- .nv.constant0._Z9rowReduceiPKiPi --------------------------
	.section	.nv.constant0._Z9rowReduceiPKiPi,"a",@progbits
	.sectionflags	@""
	.align	4
.nv.constant0._Z9rowReduceiPKiPi:
	.zero		920


//--------------------- .nv.constant0._Z14nz_bool_finderiPKdPi --------------------------
	.section	.nv.constant0._Z14nz_bool_finderiPKdPi,"a",@progbits
	.sectionflags	@""
	.align	4
.nv.constant0._Z14nz_bool_finderiPKdPi:
	.zero		920


//--------------------- .nv.constant0._Z10delta1_setiPd --------------------------
	.section	.nv.constant0._Z10delta1_setiPd,"a",@progbits
	.sectionflags	@""
	.align	4
.nv.constant0._Z10delta1_setiPd:
	.zero		912


//--------------------- .nv.constant0._Z8iden_setiPd --------------------------
	.section	.nv.constant0._Z8iden_setiPd,"a",@progbits
	.sectionflags	@""
	.align	4
.nv.constant0._Z8iden_setiPd:
	.zero		912


//--------------------- .nv.constant0._Z9kron_prodiiiiPdS_S_ --------------------------
	.section	.nv.constant0._Z9kron_prodiiiiPdS_S_,"a",@progbits
	.sectionflags	@""
	.align	4
.nv.constant0._Z9kron_prodiiiiPdS_S_:
	.zero		936


//--------------------- .nv.constant0._Z9VectorAddiPdS_S_ --------------------------
	.section	.nv.constant0._Z9VectorAddiPdS_S_,"a",@progbits
	.sectionflags	@""
	.align	4
.nv.constant0._Z9VectorAddiPdS_S_:
	.zero		928


//--------------------- SYMBOLS --------------------------

	.type		.nv.reservedSmem.offset0,@object
	.size		.nv.reservedSmem.offset0,0x4
	.type		.nv.reservedSmem.cap,@object
	.size		.nv.reservedSmem.cap,0x4
